//
// Generated by NVIDIA NVVM Compiler
//
// Compiler Build ID: CL-36424714
// Cuda compilation tools, release 13.0, V13.0.88
// Based on NVVM 20.0.0
//

.version 9.0
.target sm_100
.address_size 64

	// .globl	CreateAntialiasedCircle

.visible .entry CreateAntialiasedCircle(
	.param .u32 CreateAntialiasedCircle_param_0,
	.param .u32 CreateAntialiasedCircle_param_1,
	.param .u64 .ptr .align 1 CreateAntialiasedCircle_param_2,
	.param .f64 CreateAntialiasedCircle_param_3
)
{
	.reg .pred 	%p<11>;
	.reg .b32 	%r<64>;
	.reg .b32 	%f<3>;
	.reg .b64 	%rd<5>;
	.reg .b64 	%fd<88>;

	ld.param.u32 	%r16, [CreateAntialiasedCircle_param_0];
	ld.param.u32 	%r18, [CreateAntialiasedCircle_param_1];
	ld.param.u64 	%rd1, [CreateAntialiasedCircle_param_2];
	ld.param.f64 	%fd16, [CreateAntialiasedCircle_param_3];
	mov.u32 	%r19, %ctaid.x;
	mov.u32 	%r20, %ntid.x;
	mov.u32 	%r21, %tid.x;
	mad.lo.s32 	%r1, %r19, %r20, %r21;
	mov.u32 	%r22, %ctaid.y;
	mov.u32 	%r23, %ntid.y;
	mov.u32 	%r24, %tid.y;
	mad.lo.s32 	%r25, %r22, %r23, %r24;
	setp.ge.u32 	%p1, %r1, %r16;
	setp.ge.u32 	%p2, %r25, %r18;
	or.pred  	%p3, %p1, %p2;
	@%p3 bra 	$L__BB0_12;
	cvt.rn.f64.u32 	%fd17, %r16;
	mul.f64 	%fd18, %fd17, 0d3FE0000000000000;
	cvt.rn.f64.u32 	%fd19, %r18;
	mul.f64 	%fd20, %fd19, 0d3FE0000000000000;
	cvt.rn.f64.u32 	%fd21, %r1;
	sub.f64 	%fd22, %fd21, %fd18;
	cvt.rn.f64.u32 	%fd23, %r25;
	sub.f64 	%fd24, %fd23, %fd20;
	mul.f64 	%fd25, %fd24, %fd24;
	fma.rn.f64 	%fd1, %fd22, %fd22, %fd25;
	min.u32 	%r27, %r16, %r18;
	cvt.rn.f64.u32 	%fd84, %r27;
	{
	.reg .b32 %temp; 
	mov.b64 	{%temp, %r60}, %fd84;
	}
	{
	.reg .b32 %temp; 
	mov.b64 	{%r61, %temp}, %fd84;
	}
	setp.gt.s32 	%p4, %r60, 1048575;
	mov.b32 	%r62, -1023;
	@%p4 bra 	$L__BB0_3;
	mul.f64 	%fd84, %fd84, 0d4350000000000000;
	{
	.reg .b32 %temp; 
	mov.b64 	{%temp, %r60}, %fd84;
	}
	{
	.reg .b32 %temp; 
	mov.b64 	{%r61, %temp}, %fd84;
	}
	mov.b32 	%r62, -1077;
$L__BB0_3:
	add.s32 	%r29, %r60, -1;
	setp.gt.u32 	%p5, %r29, 2146435070;
	@%p5 bra 	$L__BB0_7;
	shr.u32 	%r32, %r60, 20;
	add.s32 	%r63, %r62, %r32;
	and.b32  	%r33, %r60, 1048575;
	or.b32  	%r34, %r33, 1072693248;
	mov.b64 	%fd85, {%r61, %r34};
	setp.lt.u32 	%p7, %r34, 1073127583;
	@%p7 bra 	$L__BB0_6;
	{
	.reg .b32 %temp; 
	mov.b64 	{%r35, %temp}, %fd85;
	}
	{
	.reg .b32 %temp; 
	mov.b64 	{%temp, %r36}, %fd85;
	}
	add.s32 	%r37, %r36, -1048576;
	mov.b64 	%fd85, {%r35, %r37};
	add.s32 	%r63, %r63, 1;
$L__BB0_6:
	add.f64 	%fd27, %fd85, 0dBFF0000000000000;
	add.f64 	%fd28, %fd85, 0d3FF0000000000000;
	rcp.approx.ftz.f64 	%fd29, %fd28;
	neg.f64 	%fd30, %fd28;
	fma.rn.f64 	%fd31, %fd30, %fd29, 0d3FF0000000000000;
	fma.rn.f64 	%fd32, %fd31, %fd31, %fd31;
	fma.rn.f64 	%fd33, %fd32, %fd29, %fd29;
	mul.f64 	%fd34, %fd27, %fd33;
	fma.rn.f64 	%fd35, %fd27, %fd33, %fd34;
	mul.f64 	%fd36, %fd35, %fd35;
	fma.rn.f64 	%fd37, %fd36, 0d3EB1380B3AE80F1E, 0d3ED0EE258B7A8B04;
	fma.rn.f64 	%fd38, %fd37, %fd36, 0d3EF3B2669F02676F;
	fma.rn.f64 	%fd39, %fd38, %fd36, 0d3F1745CBA9AB0956;
	fma.rn.f64 	%fd40, %fd39, %fd36, 0d3F3C71C72D1B5154;
	fma.rn.f64 	%fd41, %fd40, %fd36, 0d3F624924923BE72D;
	fma.rn.f64 	%fd42, %fd41, %fd36, 0d3F8999999999A3C4;
	fma.rn.f64 	%fd43, %fd42, %fd36, 0d3FB5555555555554;
	sub.f64 	%fd44, %fd27, %fd35;
	add.f64 	%fd45, %fd44, %fd44;
	neg.f64 	%fd46, %fd35;
	fma.rn.f64 	%fd47, %fd46, %fd27, %fd45;
	mul.f64 	%fd48, %fd33, %fd47;
	mul.f64 	%fd49, %fd36, %fd43;
	fma.rn.f64 	%fd50, %fd49, %fd35, %fd48;
	xor.b32  	%r38, %r63, -2147483648;
	mov.b32 	%r39, 1127219200;
	mov.b64 	%fd51, {%r38, %r39};
	mov.b32 	%r40, -2147483648;
	mov.b64 	%fd52, {%r40, %r39};
	sub.f64 	%fd53, %fd51, %fd52;
	fma.rn.f64 	%fd54, %fd53, 0d3FE62E42FEFA39EF, %fd35;
	fma.rn.f64 	%fd55, %fd53, 0dBFE62E42FEFA39EF, %fd54;
	sub.f64 	%fd56, %fd55, %fd35;
	sub.f64 	%fd57, %fd50, %fd56;
	fma.rn.f64 	%fd58, %fd53, 0d3C7ABC9E3B39803F, %fd57;
	add.f64 	%fd86, %fd54, %fd58;
	bra.uni 	$L__BB0_8;
$L__BB0_7:
	fma.rn.f64 	%fd26, %fd84, 0d7FF0000000000000, 0d7FF0000000000000;
	{
	.reg .b32 %temp; 
	mov.b64 	{%temp, %r30}, %fd84;
	}
	and.b32  	%r31, %r30, 2147483647;
	setp.eq.s32 	%p6, %r31, 0;
	selp.f64 	%fd86, 0dFFF0000000000000, %fd26, %p6;
$L__BB0_8:
	mul.f64 	%fd59, %fd86, 0d3C7777D0FFDA0D24;
	fma.rn.f64 	%fd60, %fd86, 0d3FF71547652B82FE, %fd59;
	sqrt.rn.f64 	%fd61, %fd1;
	sub.f64 	%fd62, %fd61, %fd16;
	mul.f64 	%fd11, %fd62, %fd60;
	fma.rn.f64 	%fd63, %fd11, 0d3FF71547652B82FE, 0d4338000000000000;
	{
	.reg .b32 %temp; 
	mov.b64 	{%r13, %temp}, %fd63;
	}
	mov.f64 	%fd64, 0dC338000000000000;
	add.rn.f64 	%fd65, %fd63, %fd64;
	fma.rn.f64 	%fd66, %fd65, 0dBFE62E42FEFA39EF, %fd11;
	fma.rn.f64 	%fd67, %fd65, 0dBC7ABC9E3B39803F, %fd66;
	fma.rn.f64 	%fd68, %fd67, 0d3E5ADE1569CE2BDF, 0d3E928AF3FCA213EA;
	fma.rn.f64 	%fd69, %fd68, %fd67, 0d3EC71DEE62401315;
	fma.rn.f64 	%fd70, %fd69, %fd67, 0d3EFA01997C89EB71;
	fma.rn.f64 	%fd71, %fd70, %fd67, 0d3F2A01A014761F65;
	fma.rn.f64 	%fd72, %fd71, %fd67, 0d3F56C16C1852B7AF;
	fma.rn.f64 	%fd73, %fd72, %fd67, 0d3F81111111122322;
	fma.rn.f64 	%fd74, %fd73, %fd67, 0d3FA55555555502A1;
	fma.rn.f64 	%fd75, %fd74, %fd67, 0d3FC5555555555511;
	fma.rn.f64 	%fd76, %fd75, %fd67, 0d3FE000000000000B;
	fma.rn.f64 	%fd77, %fd76, %fd67, 0d3FF0000000000000;
	fma.rn.f64 	%fd78, %fd77, %fd67, 0d3FF0000000000000;
	{
	.reg .b32 %temp; 
	mov.b64 	{%r14, %temp}, %fd78;
	}
	{
	.reg .b32 %temp; 
	mov.b64 	{%temp, %r15}, %fd78;
	}
	shl.b32 	%r41, %r13, 20;
	add.s32 	%r42, %r41, %r15;
	mov.b64 	%fd87, {%r14, %r42};
	{
	.reg .b32 %temp; 
	mov.b64 	{%temp, %r43}, %fd11;
	}
	mov.b32 	%f2, %r43;
	abs.f32 	%f1, %f2;
	setp.lt.f32 	%p8, %f1, 0f4086232B;
	@%p8 bra 	$L__BB0_11;
	setp.lt.f64 	%p9, %fd11, 0d0000000000000000;
	add.f64 	%fd79, %fd11, 0d7FF0000000000000;
	selp.f64 	%fd87, 0d0000000000000000, %fd79, %p9;
	setp.geu.f32 	%p10, %f1, 0f40874800;
	@%p10 bra 	$L__BB0_11;
	shr.u32 	%r44, %r13, 31;
	add.s32 	%r45, %r13, %r44;
	shr.s32 	%r46, %r45, 1;
	shl.b32 	%r47, %r46, 20;
	add.s32 	%r48, %r15, %r47;
	mov.b64 	%fd80, {%r14, %r48};
	sub.s32 	%r49, %r13, %r46;
	shl.b32 	%r50, %r49, 20;
	add.s32 	%r51, %r50, 1072693248;
	mov.b32 	%r52, 0;
	mov.b64 	%fd81, {%r52, %r51};
	mul.f64 	%fd87, %fd81, %fd80;
$L__BB0_11:
	add.f64 	%fd82, %fd87, 0d3FF0000000000000;
	rcp.rn.f64 	%fd83, %fd82;
	shr.u32 	%r53, %r16, 1;
	add.s32 	%r54, %r53, %r1;
	rem.u32 	%r55, %r54, %r16;
	shr.u32 	%r56, %r18, 1;
	add.s32 	%r57, %r56, %r25;
	rem.u32 	%r58, %r57, %r18;
	mad.lo.s32 	%r59, %r58, %r16, %r55;
	cvta.to.global.u64 	%rd2, %rd1;
	mul.wide.u32 	%rd3, %r59, 8;
	add.s64 	%rd4, %rd2, %rd3;
	st.global.f64 	[%rd4], %fd83;
$L__BB0_12:
	ret;

}
	// .globl	SubtractD
.visible .entry SubtractD(
	.param .u32 SubtractD_param_0,
	.param .u32 SubtractD_param_1,
	.param .u64 .ptr .align 1 SubtractD_param_2,
	.param .u64 .ptr .align 1 SubtractD_param_3
)
{
	.reg .pred 	%p<4>;
	.reg .b32 	%r<14>;
	.reg .b64 	%rd<8>;
	.reg .b64 	%fd<4>;

	ld.param.u32 	%r3, [SubtractD_param_0];
	ld.param.u32 	%r4, [SubtractD_param_1];
	ld.param.u64 	%rd1, [SubtractD_param_2];
	ld.param.u64 	%rd2, [SubtractD_param_3];
	mov.u32 	%r6, %ctaid.x;
	mov.u32 	%r7, %ntid.x;
	mov.u32 	%r8, %tid.x;
	mad.lo.s32 	%r1, %r6, %r7, %r8;
	mov.u32 	%r9, %ctaid.y;
	mov.u32 	%r10, %ntid.y;
	mov.u32 	%r11, %tid.y;
	mad.lo.s32 	%r12, %r9, %r10, %r11;
	setp.ge.u32 	%p1, %r1, %r3;
	setp.ge.u32 	%p2, %r12, %r4;
	or.pred  	%p3, %p1, %p2;
	@%p3 bra 	$L__BB1_2;
	cvta.to.global.u64 	%rd3, %rd2;
	cvta.to.global.u64 	%rd4, %rd1;
	mad.lo.s32 	%r13, %r12, %r3, %r1;
	mul.wide.u32 	%rd5, %r13, 8;
	add.s64 	%rd6, %rd3, %rd5;
	ld.global.f64 	%fd1, [%rd6];
	add.s64 	%rd7, %rd4, %rd5;
	ld.global.f64 	%fd2, [%rd7];
	sub.f64 	%fd3, %fd2, %fd1;
	st.global.f64 	[%rd7], %fd3;
$L__BB1_2:
	ret;

}
	// .globl	DivideScalarD
.visible .entry DivideScalarD(
	.param .u32 DivideScalarD_param_0,
	.param .u32 DivideScalarD_param_1,
	.param .u64 .ptr .align 1 DivideScalarD_param_2,
	.param .f64 DivideScalarD_param_3
)
{
	.reg .pred 	%p<4>;
	.reg .b32 	%r<14>;
	.reg .b64 	%rd<5>;
	.reg .b64 	%fd<4>;

	ld.param.u32 	%r3, [DivideScalarD_param_0];
	ld.param.u32 	%r4, [DivideScalarD_param_1];
	ld.param.u64 	%rd1, [DivideScalarD_param_2];
	ld.param.f64 	%fd1, [DivideScalarD_param_3];
	mov.u32 	%r6, %ctaid.x;
	mov.u32 	%r7, %ntid.x;
	mov.u32 	%r8, %tid.x;
	mad.lo.s32 	%r1, %r6, %r7, %r8;
	mov.u32 	%r9, %ctaid.y;
	mov.u32 	%r10, %ntid.y;
	mov.u32 	%r11, %tid.y;
	mad.lo.s32 	%r12, %r9, %r10, %r11;
	setp.ge.u32 	%p1, %r1, %r3;
	setp.ge.u32 	%p2, %r12, %r4;
	or.pred  	%p3, %p1, %p2;
	@%p3 bra 	$L__BB2_2;
	cvta.to.global.u64 	%rd2, %rd1;
	mad.lo.s32 	%r13, %r12, %r3, %r1;
	mul.wide.u32 	%rd3, %r13, 8;
	add.s64 	%rd4, %rd2, %rd3;
	ld.global.f64 	%fd2, [%rd4];
	div.rn.f64 	%fd3, %fd2, %fd1;
	st.global.f64 	[%rd4], %fd3;
$L__BB2_2:
	ret;

}
	// .globl	MultiplyZ
.visible .entry MultiplyZ(
	.param .u32 MultiplyZ_param_0,
	.param .u32 MultiplyZ_param_1,
	.param .u64 .ptr .align 1 MultiplyZ_param_2,
	.param .u64 .ptr .align 1 MultiplyZ_param_3
)
{
	.reg .pred 	%p<4>;
	.reg .b32 	%r<14>;
	.reg .b64 	%rd<8>;
	.reg .b64 	%fd<10>;

	ld.param.u32 	%r3, [MultiplyZ_param_0];
	ld.param.u32 	%r4, [MultiplyZ_param_1];
	ld.param.u64 	%rd1, [MultiplyZ_param_2];
	ld.param.u64 	%rd2, [MultiplyZ_param_3];
	mov.u32 	%r6, %ctaid.x;
	mov.u32 	%r7, %ntid.x;
	mov.u32 	%r8, %tid.x;
	mad.lo.s32 	%r1, %r6, %r7, %r8;
	mov.u32 	%r9, %ctaid.y;
	mov.u32 	%r10, %ntid.y;
	mov.u32 	%r11, %tid.y;
	mad.lo.s32 	%r12, %r9, %r10, %r11;
	setp.ge.u32 	%p1, %r1, %r3;
	setp.ge.u32 	%p2, %r12, %r4;
	or.pred  	%p3, %p1, %p2;
	@%p3 bra 	$L__BB3_2;
	cvta.to.global.u64 	%rd3, %rd1;
	cvta.to.global.u64 	%rd4, %rd2;
	mad.lo.s32 	%r13, %r12, %r3, %r1;
	mul.wide.u32 	%rd5, %r13, 16;
	add.s64 	%rd6, %rd3, %rd5;
	ld.global.v2.f64 	{%fd1, %fd2}, [%rd6];
	add.s64 	%rd7, %rd4, %rd5;
	ld.global.v2.f64 	{%fd3, %fd4}, [%rd7];
	mul.f64 	%fd5, %fd1, %fd3;
	mul.f64 	%fd6, %fd2, %fd4;
	sub.f64 	%fd7, %fd5, %fd6;
	mul.f64 	%fd8, %fd1, %fd4;
	fma.rn.f64 	%fd9, %fd2, %fd3, %fd8;
	st.global.v2.f64 	[%rd6], {%fd7, %fd9};
$L__BB3_2:
	ret;

}
	// .globl	S
.visible .entry S(
	.param .u32 S_param_0,
	.param .u32 S_param_1,
	.param .f64 S_param_2,
	.param .u64 .ptr .align 1 S_param_3,
	.param .u64 .ptr .align 1 S_param_4,
	.param .u64 .ptr .align 1 S_param_5
)
{
	.reg .pred 	%p<15>;
	.reg .b32 	%r<14>;
	.reg .b64 	%rd<11>;
	.reg .b64 	%fd<44>;

	ld.param.u32 	%r3, [S_param_0];
	ld.param.u32 	%r4, [S_param_1];
	ld.param.f64 	%fd15, [S_param_2];
	ld.param.u64 	%rd2, [S_param_3];
	ld.param.u64 	%rd3, [S_param_4];
	ld.param.u64 	%rd4, [S_param_5];
	mov.u32 	%r6, %ctaid.x;
	mov.u32 	%r7, %ntid.x;
	mov.u32 	%r8, %tid.x;
	mad.lo.s32 	%r1, %r6, %r7, %r8;
	mov.u32 	%r9, %ctaid.y;
	mov.u32 	%r10, %ntid.y;
	mov.u32 	%r11, %tid.y;
	mad.lo.s32 	%r12, %r9, %r10, %r11;
	setp.ge.u32 	%p1, %r1, %r3;
	setp.ge.u32 	%p2, %r12, %r4;
	or.pred  	%p3, %p1, %p2;
	@%p3 bra 	$L__BB4_17;
	cvta.to.global.u64 	%rd5, %rd4;
	cvta.to.global.u64 	%rd6, %rd3;
	cvta.to.global.u64 	%rd7, %rd2;
	mad.lo.s32 	%r13, %r12, %r3, %r1;
	mul.wide.u32 	%rd8, %r13, 8;
	add.s64 	%rd9, %rd5, %rd8;
	ld.global.f64 	%fd1, [%rd9];
	add.s64 	%rd10, %rd6, %rd8;
	ld.global.f64 	%fd2, [%rd10];
	add.s64 	%rd1, %rd7, %rd8;
	ld.global.f64 	%fd3, [%rd1];
	add.f64 	%fd17, %fd1, 0dBFD04189374BC6A8;
	div.rn.f64 	%fd18, %fd17, 0d3F9CAC083126E979;
	add.f64 	%fd4, %fd18, 0d3FE0000000000000;
	setp.gt.f64 	%p4, %fd4, 0d3FF0000000000000;
	mov.f64 	%fd39, 0d3FF0000000000000;
	@%p4 bra 	$L__BB4_4;
	setp.lt.f64 	%p5, %fd4, 0d0000000000000000;
	mov.f64 	%fd39, 0d0000000000000000;
	@%p5 bra 	$L__BB4_4;
	mov.f64 	%fd39, %fd4;
$L__BB4_4:
	add.f64 	%fd21, %fd1, 0dBFD3F7CED916872B;
	div.rn.f64 	%fd22, %fd21, 0d3F9CAC083126E979;
	add.f64 	%fd6, %fd22, 0d3FE0000000000000;
	setp.gt.f64 	%p6, %fd6, 0d3FF0000000000000;
	mov.f64 	%fd40, 0d3FF0000000000000;
	@%p6 bra 	$L__BB4_7;
	setp.lt.f64 	%p7, %fd6, 0d0000000000000000;
	mov.f64 	%fd40, 0d0000000000000000;
	@%p7 bra 	$L__BB4_7;
	mov.f64 	%fd40, %fd6;
$L__BB4_7:
	mov.f64 	%fd41, 0d3FF0000000000000;
	sub.f64 	%fd25, %fd41, %fd40;
	mul.f64 	%fd8, %fd39, %fd25;
	add.f64 	%fd26, %fd1, 0dBFD5C28F5C28F5C3;
	div.rn.f64 	%fd27, %fd26, 0d3F9CAC083126E979;
	add.f64 	%fd9, %fd27, 0d3FE0000000000000;
	setp.gt.f64 	%p8, %fd9, 0d3FF0000000000000;
	@%p8 bra 	$L__BB4_10;
	setp.lt.f64 	%p9, %fd9, 0d0000000000000000;
	mov.f64 	%fd41, 0d0000000000000000;
	@%p9 bra 	$L__BB4_10;
	mov.f64 	%fd41, %fd9;
$L__BB4_10:
	add.f64 	%fd30, %fd1, 0dBFE09374BC6A7EFA;
	div.rn.f64 	%fd31, %fd30, 0d3F9CAC083126E979;
	add.f64 	%fd11, %fd31, 0d3FE0000000000000;
	setp.gt.f64 	%p10, %fd11, 0d3FF0000000000000;
	mov.f64 	%fd42, 0d3FF0000000000000;
	@%p10 bra 	$L__BB4_13;
	setp.lt.f64 	%p11, %fd11, 0d0000000000000000;
	mov.f64 	%fd42, 0d0000000000000000;
	@%p11 bra 	$L__BB4_13;
	mov.f64 	%fd42, %fd11;
$L__BB4_13:
	mov.f64 	%fd43, 0d3FF0000000000000;
	sub.f64 	%fd34, %fd43, %fd42;
	mul.f64 	%fd35, %fd41, %fd34;
	setp.gt.f64 	%p12, %fd2, 0d3FE0000000000000;
	selp.f64 	%fd36, %fd35, %fd8, %p12;
	sub.f64 	%fd37, %fd36, %fd3;
	fma.rn.f64 	%fd13, %fd15, %fd37, %fd3;
	setp.gt.f64 	%p13, %fd13, 0d3FF0000000000000;
	@%p13 bra 	$L__BB4_16;
	setp.lt.f64 	%p14, %fd13, 0d0000000000000000;
	mov.f64 	%fd43, 0d0000000000000000;
	@%p14 bra 	$L__BB4_16;
	mov.f64 	%fd43, %fd13;
$L__BB4_16:
	st.global.f64 	[%rd1], %fd43;
$L__BB4_17:
	ret;

}
	// .globl	Paint
.visible .entry Paint(
	.param .u32 Paint_param_0,
	.param .u32 Paint_param_1,
	.param .u64 .ptr .align 1 Paint_param_2,
	.param .u64 .ptr .align 1 Paint_param_3
)
{
	.reg .pred 	%p<6>;
	.reg .b32 	%r<22>;
	.reg .b64 	%rd<9>;
	.reg .b64 	%fd<7>;

	ld.param.u32 	%r4, [Paint_param_0];
	ld.param.u32 	%r5, [Paint_param_1];
	ld.param.u64 	%rd1, [Paint_param_2];
	ld.param.u64 	%rd2, [Paint_param_3];
	mov.u32 	%r7, %ctaid.x;
	mov.u32 	%r8, %ntid.x;
	mov.u32 	%r9, %tid.x;
	mad.lo.s32 	%r1, %r7, %r8, %r9;
	mov.u32 	%r10, %ctaid.y;
	mov.u32 	%r11, %ntid.y;
	mov.u32 	%r12, %tid.y;
	mad.lo.s32 	%r13, %r10, %r11, %r12;
	setp.ge.u32 	%p1, %r1, %r4;
	setp.ge.u32 	%p2, %r13, %r5;
	or.pred  	%p3, %p1, %p2;
	@%p3 bra 	$L__BB5_5;
	cvta.to.global.u64 	%rd3, %rd1;
	mad.lo.s32 	%r3, %r13, %r4, %r1;
	mul.wide.u32 	%rd4, %r3, 8;
	add.s64 	%rd5, %rd3, %rd4;
	ld.global.f64 	%fd1, [%rd5];
	setp.gt.f64 	%p4, %fd1, 0d3FF0000000000000;
	mov.f64 	%fd6, 0d406FE00000000000;
	@%p4 bra 	$L__BB5_4;
	setp.lt.f64 	%p5, %fd1, 0d0000000000000000;
	mov.f64 	%fd6, 0d0000000000000000;
	@%p5 bra 	$L__BB5_4;
	mul.f64 	%fd6, %fd1, 0d406FE00000000000;
$L__BB5_4:
	cvt.rzi.u32.f64 	%r14, %fd6;
	shl.b32 	%r15, %r14, 16;
	and.b32  	%r16, %r15, 16711680;
	shl.b32 	%r17, %r14, 8;
	and.b32  	%r18, %r17, 65280;
	and.b32  	%r19, %r14, 255;
	or.b32  	%r20, %r18, %r19;
	or.b32  	%r21, %r20, %r16;
	cvta.to.global.u64 	%rd6, %rd2;
	mul.wide.u32 	%rd7, %r3, 4;
	add.s64 	%rd8, %rd6, %rd7;
	st.global.u32 	[%rd8], %r21;
$L__BB5_5:
	ret;

}


// ===== COMPILED SASS (sm_100) =====

	.target	sm_100

	.elftype	@"ET_EXEC"


//--------------------- .note.nv.tkinfo           --------------------------
	.section	.note.nv.tkinfo,"",@"SHT_NOTE"
	.sectionflags	@"SHF_NOTE_NV_TKINFO"
	.tkinfo
        /*0018*/ 	.word	0x00000002
        /*0030*/ 	.string	""
        /*0030*/ 	.string	"ptxas"
        /*0030*/ 	.string	"Cuda compilation tools, release 13.0, V13.0.88"
        /*0030*/ 	.string	"Build cuda_13.0.r13.0/compiler.36424714_0"
        /*0030*/ 	.string	"-arch sm_100 -m 64 "



//--------------------- .note.nv.cuinfo           --------------------------
	.section	.note.nv.cuinfo,"",@"SHT_NOTE"
	.sectionflags	@"SHF_NOTE_NV_CUINFO"
        /*0018*/ 	.short	0x0002
        /*001a*/ 	.short	0x0064
        /*001c*/ 	.short	0x0082
	.zero		2


//--------------------- .nv.info                  --------------------------
	.section	.nv.info,"",@"SHT_CUDA_INFO"
	.align	4


	//----- nvinfo : EIATTR_REGCOUNT
	.align		4
        /*0000*/ 	.byte	0x04, 0x2f
        /*0002*/ 	.short	(.L_1 - .L_0)
	.align		4
.L_0:
        /*0004*/ 	.word	index@(CreateAntialiasedCircle)
        /*0008*/ 	.word	0x00000018


	//----- nvinfo : EIATTR_FRAME_SIZE
	.align		4
.L_1:
        /*000c*/ 	.byte	0x04, 0x11
        /*000e*/ 	.short	(.L_3 - .L_2)
	.align		4
.L_2:
        /*0010*/ 	.word	index@($__internal_3_$__cuda_sm20_dsqrt_rn_f64_mediumpath_v1)
        /*0014*/ 	.word	0x00000000


	//----- nvinfo : EIATTR_FRAME_SIZE
	.align		4
.L_3:
        /*0018*/ 	.byte	0x04, 0x11
        /*001a*/ 	.short	(.L_5 - .L_4)
	.align		4
.L_4:
        /*001c*/ 	.word	index@($__internal_2_$__cuda_sm20_dblrcp_rn_slowpath_v3)
        /*0020*/ 	.word	0x00000000


	//----- nvinfo : EIATTR_FRAME_SIZE
	.align		4
.L_5:
        /*0024*/ 	.byte	0x04, 0x11
        /*0026*/ 	.short	(.L_7 - .L_6)
	.align		4
.L_6:
        /*0028*/ 	.word	index@(CreateAntialiasedCircle)
        /*002c*/ 	.word	0x00000000


	//----- nvinfo : EIATTR_REGCOUNT
	.align		4
.L_7:
        /*0030*/ 	.byte	0x04, 0x2f
        /*0032*/ 	.short	(.L_9 - .L_8)
	.align		4
.L_8:
        /*0034*/ 	.word	index@(SubtractD)
        /*0038*/ 	.word	0x0000000a


	//----- nvinfo : EIATTR_FRAME_SIZE
	.align		4
.L_9:
        /*003c*/ 	.byte	0x04, 0x11
        /*003e*/ 	.short	(.L_11 - .L_10)
	.align		4
.L_10:
        /*0040*/ 	.word	index@(SubtractD)
        /*0044*/ 	.word	0x00000000


	//----- nvinfo : EIATTR_REGCOUNT
	.align		4
.L_11:
        /*0048*/ 	.byte	0x04, 0x2f
        /*004a*/ 	.short	(.L_13 - .L_12)
	.align		4
.L_12:
        /*004c*/ 	.word	index@(DivideScalarD)
        /*0050*/ 	.word	0x0000001b


	//----- nvinfo : EIATTR_FRAME_SIZE
	.align		4
.L_13:
        /*0054*/ 	.byte	0x04, 0x11
        /*0056*/ 	.short	(.L_15 - .L_14)
	.align		4
.L_14:
        /*0058*/ 	.word	index@($__internal_1_$__cuda_sm20_div_rn_f64_full)
        /*005c*/ 	.word	0x00000000


	//----- nvinfo : EIATTR_FRAME_SIZE
	.align		4
.L_15:
        /*0060*/ 	.byte	0x04, 0x11
        /*0062*/ 	.short	(.L_17 - .L_16)
	.align		4
.L_16:
        /*0064*/ 	.word	index@(DivideScalarD)
        /*0068*/ 	.word	0x00000000


	//----- nvinfo : EIATTR_REGCOUNT
	.align		4
.L_17:
        /*006c*/ 	.byte	0x04, 0x2f
        /*006e*/ 	.short	(.L_19 - .L_18)
	.align		4
.L_18:
        /*0070*/ 	.word	index@(MultiplyZ)
        /*0074*/ 	.word	0x00000010


	//----- nvinfo : EIATTR_FRAME_SIZE
	.align		4
.L_19:
        /*0078*/ 	.byte	0x04, 0x11
        /*007a*/ 	.short	(.L_21 - .L_20)
	.align		4
.L_20:
        /*007c*/ 	.word	index@(MultiplyZ)
        /*0080*/ 	.word	0x00000000


	//----- nvinfo : EIATTR_REGCOUNT
	.align		4
.L_21:
        /*0084*/ 	.byte	0x04, 0x2f
        /*0086*/ 	.short	(.L_23 - .L_22)
	.align		4
.L_22:
        /*0088*/ 	.word	index@(S)
        /*008c*/ 	.word	0x00000022


	//----- nvinfo : EIATTR_FRAME_SIZE
	.align		4
.L_23:
        /*0090*/ 	.byte	0x04, 0x11
        /*0092*/ 	.short	(.L_25 - .L_24)
	.align		4
.L_24:
        /*0094*/ 	.word	index@($__internal_0_$__cuda_sm20_div_rn_f64_full)
        /*0098*/ 	.word	0x00000000


	//----- nvinfo : EIATTR_FRAME_SIZE
	.align		4
.L_25:
        /*009c*/ 	.byte	0x04, 0x11
        /*009e*/ 	.short	(.L_27 - .L_26)
	.align		4
.L_26:
        /*00a0*/ 	.word	index@(S)
        /*00a4*/ 	.word	0x00000000


	//----- nvinfo : EIATTR_REGCOUNT
	.align		4
.L_27:
        /*00a8*/ 	.byte	0x04, 0x2f
        /*00aa*/ 	.short	(.L_29 - .L_28)
	.align		4
.L_28:
        /*00ac*/ 	.word	index@(Paint)
        /*00b0*/ 	.word	0x0000000c


	//----- nvinfo : EIATTR_FRAME_SIZE
	.align		4
.L_29:
        /*00b4*/ 	.byte	0x04, 0x11
        /*00b6*/ 	.short	(.L_31 - .L_30)
	.align		4
.L_30:
        /*00b8*/ 	.word	index@(Paint)
        /*00bc*/ 	.word	0x00000000


	//----- nvinfo : EIATTR_MIN_STACK_SIZE
	.align		4
.L_31:
        /*00c0*/ 	.byte	0x04, 0x12
        /*00c2*/ 	.short	(.L_33 - .L_32)
	.align		4
.L_32:
        /*00c4*/ 	.word	index@(Paint)
        /*00c8*/ 	.word	0x00000000


	//----- nvinfo : EIATTR_MIN_STACK_SIZE
	.align		4
.L_33:
        /*00cc*/ 	.byte	0x04, 0x12
        /*00ce*/ 	.short	(.L_35 - .L_34)
	.align		4
.L_34:
        /*00d0*/ 	.word	index@(S)
        /*00d4*/ 	.word	0x00000000


	//----- nvinfo : EIATTR_MIN_STACK_SIZE
	.align		4
.L_35:
        /*00d8*/ 	.byte	0x04, 0x12
        /*00da*/ 	.short	(.L_37 - .L_36)
	.align		4
.L_36:
        /*00dc*/ 	.word	index@(MultiplyZ)
        /*00e0*/ 	.word	0x00000000


	//----- nvinfo : EIATTR_MIN_STACK_SIZE
	.align		4
.L_37:
        /*00e4*/ 	.byte	0x04, 0x12
        /*00e6*/ 	.short	(.L_39 - .L_38)
	.align		4
.L_38:
        /*00e8*/ 	.word	index@(DivideScalarD)
        /*00ec*/ 	.word	0x00000000


	//----- nvinfo : EIATTR_MIN_STACK_SIZE
	.align		4
.L_39:
        /*00f0*/ 	.byte	0x04, 0x12
        /*00f2*/ 	.short	(.L_41 - .L_40)
	.align		4
.L_40:
        /*00f4*/ 	.word	index@(SubtractD)
        /*00f8*/ 	.word	0x00000000


	//----- nvinfo : EIATTR_MIN_STACK_SIZE
	.align		4
.L_41:
        /*00fc*/ 	.byte	0x04, 0x12
        /*00fe*/ 	.short	(.L_43 - .L_42)
	.align		4
.L_42:
        /*0100*/ 	.word	index@(CreateAntialiasedCircle)
        /*0104*/ 	.word	0x00000000
.L_43:


//--------------------- .nv.compat                --------------------------
	.section	.nv.compat,"",@"SHT_CUDA_COMPAT_INFO"
	.align	4
        /*0000*/ 	.byte	0x02, 0x09, 0x00, 0x00, 0x02, 0x02, 0x01, 0x00, 0x02, 0x05, 0x05, 0x00, 0x03, 0x07, 0x01, 0x01
        /*0010*/ 	.byte	0x02, 0x03, 0x00, 0x00, 0x02, 0x06, 0x01, 0x00, 0x04, 0x0b, 0x08, 0x00, 0x01, 0x00, 0x00, 0x00
        /*0020*/ 	.byte	0x00, 0x00, 0x00, 0x00


//--------------------- .nv.info.Paint            --------------------------
	.section	.nv.info.Paint,"",@"SHT_CUDA_INFO"
	.sectionflags	@""
	.align	4


	//----- nvinfo : EIATTR_CUDA_API_VERSION
	.align		4
        /*0000*/ 	.byte	0x04, 0x37
        /*0002*/ 	.short	(.L_45 - .L_44)
.L_44:
        /*0004*/ 	.word	0x00000082


	//----- nvinfo : EIATTR_KPARAM_INFO
	.align		4
.L_45:
        /*0008*/ 	.byte	0x04, 0x17
        /*000a*/ 	.short	(.L_47 - .L_46)
.L_46:
        /*000c*/ 	.word	0x00000000
        /*0010*/ 	.short	0x0003
        /*0012*/ 	.short	0x0010
        /*0014*/ 	.byte	0x00, 0xf5, 0x21, 0x00


	//----- nvinfo : EIATTR_KPARAM_INFO
	.align		4
.L_47:
        /*0018*/ 	.byte	0x04, 0x17
        /*001a*/ 	.short	(.L_49 - .L_48)
.L_48:
        /*001c*/ 	.word	0x00000000
        /*0020*/ 	.short	0x0002
        /*0022*/ 	.short	0x0008
        /*0024*/ 	.byte	0x00, 0xf5, 0x21, 0x00


	//----- nvinfo : EIATTR_KPARAM_INFO
	.align		4
.L_49:
        /*0028*/ 	.byte	0x04, 0x17
        /*002a*/ 	.short	(.L_51 - .L_50)
.L_50:
        /*002c*/ 	.word	0x00000000
        /*0030*/ 	.short	0x0001
        /*0032*/ 	.short	0x0004
        /*0034*/ 	.byte	0x00, 0xf0, 0x11, 0x00


	//----- nvinfo : EIATTR_KPARAM_INFO
	.align		4
.L_51:
        /*0038*/ 	.byte	0x04, 0x17
        /*003a*/ 	.short	(.L_53 - .L_52)
.L_52:
        /*003c*/ 	.word	0x00000000
        /*0040*/ 	.short	0x0000
        /*0042*/ 	.short	0x0000
        /*0044*/ 	.byte	0x00, 0xf0, 0x11, 0x00


	//----- nvinfo : EIATTR_SPARSE_MMA_MASK
	.align		4
.L_53:
        /*0048*/ 	.byte	0x03, 0x50
        /*004a*/ 	.short	0x0000


	//----- nvinfo : EIATTR_MAXREG_COUNT
	.align		4
        /*004c*/ 	.byte	0x03, 0x1b
        /*004e*/ 	.short	0x00ff


	//----- nvinfo : EIATTR_MERCURY_ISA_VERSION
	.align		4
        /*0050*/ 	.byte	0x03, 0x5f
        /*0052*/ 	.short	0x0101


	//----- nvinfo : EIATTR_VRC_CTA_INIT_COUNT
	.align		4
        /*0054*/ 	.byte	0x02, 0x4a
	.zero		1
	.zero		1


	//----- nvinfo : EIATTR_EXIT_INSTR_OFFSETS
	.align		4
        /*0058*/ 	.byte	0x04, 0x1c
        /*005a*/ 	.short	(.L_55 - .L_54)


	//   ....[0]....
.L_54:
        /*005c*/ 	.word	0x000000c0


	//   ....[1]....
        /*0060*/ 	.word	0x00000240


	//----- nvinfo : EIATTR_CRS_STACK_SIZE
	.align		4
.L_55:
        /*0064*/ 	.byte	0x04, 0x1e
        /*0066*/ 	.short	(.L_57 - .L_56)
.L_56:
        /*0068*/ 	.word	0x00000000


	//----- nvinfo : EIATTR_CBANK_PARAM_SIZE
	.align		4
.L_57:
        /*006c*/ 	.byte	0x03, 0x19
        /*006e*/ 	.short	0x0018


	//----- nvinfo : EIATTR_PARAM_CBANK
	.align		4
        /*0070*/ 	.byte	0x04, 0x0a
        /*0072*/ 	.short	(.L_59 - .L_58)
	.align		4
.L_58:
        /*0074*/ 	.word	index@(.nv.constant0.Paint)
        /*0078*/ 	.short	0x0380
        /*007a*/ 	.short	0x0018


	//----- nvinfo : EIATTR_SW_WAR
	.align		4
.L_59:
        /*007c*/ 	.byte	0x04, 0x36
        /*007e*/ 	.short	(.L_61 - .L_60)
.L_60:
        /*0080*/ 	.word	0x00000008
.L_61:


//--------------------- .nv.info.S                --------------------------
	.section	.nv.info.S,"",@"SHT_CUDA_INFO"
	.sectionflags	@""
	.align	4


	//----- nvinfo : EIATTR_CUDA_API_VERSION
	.align		4
        /*0000*/ 	.byte	0x04, 0x37
        /*0002*/ 	.short	(.L_63 - .L_62)
.L_62:
        /*0004*/ 	.word	0x00000082


	//----- nvinfo : EIATTR_KPARAM_INFO
	.align		4
.L_63:
        /*0008*/ 	.byte	0x04, 0x17
        /*000a*/ 	.short	(.L_65 - .L_64)
.L_64:
        /*000c*/ 	.word	0x00000000
        /*0010*/ 	.short	0x0005
        /*0012*/ 	.short	0x0020
        /*0014*/ 	.byte	0x00, 0xf5, 0x21, 0x00


	//----- nvinfo : EIATTR_KPARAM_INFO
	.align		4
.L_65:
        /*0018*/ 	.byte	0x04, 0x17
        /*001a*/ 	.short	(.L_67 - .L_66)
.L_66:
        /*001c*/ 	.word	0x00000000
        /*0020*/ 	.short	0x0004
        /*0022*/ 	.short	0x0018
        /*0024*/ 	.byte	0x00, 0xf5, 0x21, 0x00


	//----- nvinfo : EIATTR_KPARAM_INFO
	.align		4
.L_67:
        /*0028*/ 	.byte	0x04, 0x17
        /*002a*/ 	.short	(.L_69 - .L_68)
.L_68:
        /*002c*/ 	.word	0x00000000
        /*0030*/ 	.short	0x0003
        /*0032*/ 	.short	0x0010
        /*0034*/ 	.byte	0x00, 0xf5, 0x21, 0x00


	//----- nvinfo : EIATTR_KPARAM_INFO
	.align		4
.L_69:
        /*0038*/ 	.byte	0x04, 0x17
        /*003a*/ 	.short	(.L_71 - .L_70)
.L_70:
        /*003c*/ 	.word	0x00000000
        /*0040*/ 	.short	0x0002
        /*0042*/ 	.short	0x0008
        /*0044*/ 	.byte	0x00, 0xf0, 0x21, 0x00


	//----- nvinfo : EIATTR_KPARAM_INFO
	.align		4
.L_71:
        /*0048*/ 	.byte	0x04, 0x17
        /*004a*/ 	.short	(.L_73 - .L_72)
.L_72:
        /*004c*/ 	.word	0x00000000
        /*0050*/ 	.short	0x0001
        /*0052*/ 	.short	0x0004
        /*0054*/ 	.byte	0x00, 0xf0, 0x11, 0x00


	//----- nvinfo : EIATTR_KPARAM_INFO
	.align		4
.L_73:
        /*0058*/ 	.byte	0x04, 0x17
        /*005a*/ 	.short	(.L_75 - .L_74)
.L_74:
        /*005c*/ 	.word	0x00000000
        /*0060*/ 	.short	0x0000
        /*0062*/ 	.short	0x0000
        /*0064*/ 	.byte	0x00, 0xf0, 0x11, 0x00


	//----- nvinfo : EIATTR_SPARSE_MMA_MASK
	.align		4
.L_75:
        /*0068*/ 	.byte	0x03, 0x50
        /*006a*/ 	.short	0x0000


	//----- nvinfo : EIATTR_MAXREG_COUNT
	.align		4
        /*006c*/ 	.byte	0x03, 0x1b
        /*006e*/ 	.short	0x00ff


	//----- nvinfo : EIATTR_MERCURY_ISA_VERSION
	.align		4
        /*0070*/ 	.byte	0x03, 0x5f
        /*0072*/ 	.short	0x0101


	//----- nvinfo : EIATTR_VRC_CTA_INIT_COUNT
	.align		4
        /*0074*/ 	.byte	0x02, 0x4a
	.zero		1
	.zero		1


	//----- nvinfo : EIATTR_EXIT_INSTR_OFFSETS
	.align		4
        /*0078*/ 	.byte	0x04, 0x1c
        /*007a*/ 	.short	(.L_77 - .L_76)


	//   ....[0]....
.L_76:
        /*007c*/ 	.word	0x000000c0


	//   ....[1]....
        /*0080*/ 	.word	0x00000c70


	//----- nvinfo : EIATTR_CRS_STACK_SIZE
	.align		4
.L_77:
        /*0084*/ 	.byte	0x04, 0x1e
        /*0086*/ 	.short	(.L_79 - .L_78)
.L_78:
        /*0088*/ 	.word	0x00000000


	//----- nvinfo : EIATTR_CBANK_PARAM_SIZE
	.align		4
.L_79:
        /*008c*/ 	.byte	0x03, 0x19
        /*008e*/ 	.short	0x0028


	//----- nvinfo : EIATTR_PARAM_CBANK
	.align		4
        /*0090*/ 	.byte	0x04, 0x0a
        /*0092*/ 	.short	(.L_81 - .L_80)
	.align		4
.L_80:
        /*0094*/ 	.word	index@(.nv.constant0.S)
        /*0098*/ 	.short	0x0380
        /*009a*/ 	.short	0x0028


	//----- nvinfo : EIATTR_SW_WAR
	.align		4
.L_81:
        /*009c*/ 	.byte	0x04, 0x36
        /*009e*/ 	.short	(.L_83 - .L_82)
.L_82:
        /*00a0*/ 	.word	0x00000008
.L_83:


//--------------------- .nv.info.MultiplyZ        --------------------------
	.section	.nv.info.MultiplyZ,"",@"SHT_CUDA_INFO"
	.sectionflags	@""
	.align	4


	//----- nvinfo : EIATTR_CUDA_API_VERSION
	.align		4
        /*0000*/ 	.byte	0x04, 0x37
        /*0002*/ 	.short	(.L_85 - .L_84)
.L_84:
        /*0004*/ 	.word	0x00000082


	//----- nvinfo : EIATTR_KPARAM_INFO
	.align		4
.L_85:
        /*0008*/ 	.byte	0x04, 0x17
        /*000a*/ 	.short	(.L_87 - .L_86)
.L_86:
        /*000c*/ 	.word	0x00000000
        /*0010*/ 	.short	0x0003
        /*0012*/ 	.short	0x0010
        /*0014*/ 	.byte	0x00, 0xf5, 0x21, 0x00


	//----- nvinfo : EIATTR_KPARAM_INFO
	.align		4
.L_87:
        /*0018*/ 	.byte	0x04, 0x17
        /*001a*/ 	.short	(.L_89 - .L_88)
.L_88:
        /*001c*/ 	.word	0x00000000
        /*0020*/ 	.short	0x0002
        /*0022*/ 	.short	0x0008
        /*0024*/ 	.byte	0x00, 0xf5, 0x21, 0x00


	//----- nvinfo : EIATTR_KPARAM_INFO
	.align		4
.L_89:
        /*0028*/ 	.byte	0x04, 0x17
        /*002a*/ 	.short	(.L_91 - .L_90)
.L_90:
        /*002c*/ 	.word	0x00000000
        /*0030*/ 	.short	0x0001
        /*0032*/ 	.short	0x0004
        /*0034*/ 	.byte	0x00, 0xf0, 0x11, 0x00


	//----- nvinfo : EIATTR_KPARAM_INFO
	.align		4
.L_91:
        /*0038*/ 	.byte	0x04, 0x17
        /*003a*/ 	.short	(.L_93 - .L_92)
.L_92:
        /*003c*/ 	.word	0x00000000
        /*0040*/ 	.short	0x0000
        /*0042*/ 	.short	0x0000
        /*0044*/ 	.byte	0x00, 0xf0, 0x11, 0x00


	//----- nvinfo : EIATTR_SPARSE_MMA_MASK
	.align		4
.L_93:
        /*0048*/ 	.byte	0x03, 0x50
        /*004a*/ 	.short	0x0000


	//----- nvinfo : EIATTR_MAXREG_COUNT
	.align		4
        /*004c*/ 	.byte	0x03, 0x1b
        /*004e*/ 	.short	0x00ff


	//----- nvinfo : EIATTR_MERCURY_ISA_VERSION
	.align		4
        /*0050*/ 	.byte	0x03, 0x5f
        /*0052*/ 	.short	0x0101


	//----- nvinfo : EIATTR_VRC_CTA_INIT_COUNT
	.align		4
        /*0054*/ 	.byte	0x02, 0x4a
	.zero		1
	.zero		1


	//----- nvinfo : EIATTR_EXIT_INSTR_OFFSETS
	.align		4
        /*0058*/ 	.byte	0x04, 0x1c
        /*005a*/ 	.short	(.L_95 - .L_94)


	//   ....[0]....
.L_94:
        /*005c*/ 	.word	0x000000c0


	//   ....[1]....
        /*0060*/ 	.word	0x000001a0


	//----- nvinfo : EIATTR_CBANK_PARAM_SIZE
	.align		4
.L_95:
        /*0064*/ 	.byte	0x03, 0x19
        /*0066*/ 	.short	0x0018


	//----- nvinfo : EIATTR_PARAM_CBANK
	.align		4
        /*0068*/ 	.byte	0x04, 0x0a
        /*006a*/ 	.short	(.L_97 - .L_96)
	.align		4
.L_96:
        /*006c*/ 	.word	index@(.nv.constant0.MultiplyZ)
        /*0070*/ 	.short	0x0380
        /*0072*/ 	.short	0x0018


	//----- nvinfo : EIATTR_SW_WAR
	.align		4
.L_97:
        /*0074*/ 	.byte	0x04, 0x36
        /*0076*/ 	.short	(.L_99 - .L_98)
.L_98:
        /*0078*/ 	.word	0x00000008
.L_99:


//--------------------- .nv.info.DivideScalarD    --------------------------
	.section	.nv.info.DivideScalarD,"",@"SHT_CUDA_INFO"
	.sectionflags	@""
	.align	4


	//----- nvinfo : EIATTR_CUDA_API_VERSION
	.align		4
        /*0000*/ 	.byte	0x04, 0x37
        /*0002*/ 	.short	(.L_101 - .L_100)
.L_100:
        /*0004*/ 	.word	0x00000082


	//----- nvinfo : EIATTR_KPARAM_INFO
	.align		4
.L_101:
        /*0008*/ 	.byte	0x04, 0x17
        /*000a*/ 	.short	(.L_103 - .L_102)
.L_102:
        /*000c*/ 	.word	0x00000000
        /*0010*/ 	.short	0x0003
        /*0012*/ 	.short	0x0010
        /*0014*/ 	.byte	0x00, 0xf0, 0x21, 0x00


	//----- nvinfo : EIATTR_KPARAM_INFO
	.align		4
.L_103:
        /*0018*/ 	.byte	0x04, 0x17
        /*001a*/ 	.short	(.L_105 - .L_104)
.L_104:
        /*001c*/ 	.word	0x00000000
        /*0020*/ 	.short	0x0002
        /*0022*/ 	.short	0x0008
        /*0024*/ 	.byte	0x00, 0xf5, 0x21, 0x00


	//----- nvinfo : EIATTR_KPARAM_INFO
	.align		4
.L_105:
        /*0028*/ 	.byte	0x04, 0x17
        /*002a*/ 	.short	(.L_107 - .L_106)
.L_106:
        /*002c*/ 	.word	0x00000000
        /*0030*/ 	.short	0x0001
        /*0032*/ 	.short	0x0004
        /*0034*/ 	.byte	0x00, 0xf0, 0x11, 0x00


	//----- nvinfo : EIATTR_KPARAM_INFO
	.align		4
.L_107:
        /*0038*/ 	.byte	0x04, 0x17
        /*003a*/ 	.short	(.L_109 - .L_108)
.L_108:
        /*003c*/ 	.word	0x00000000
        /*0040*/ 	.short	0x0000
        /*0042*/ 	.short	0x0000
        /*0044*/ 	.byte	0x00, 0xf0, 0x11, 0x00


	//----- nvinfo : EIATTR_SPARSE_MMA_MASK
	.align		4
.L_109:
        /*0048*/ 	.byte	0x03, 0x50
        /*004a*/ 	.short	0x0000


	//----- nvinfo : EIATTR_MAXREG_COUNT
	.align		4
        /*004c*/ 	.byte	0x03, 0x1b
        /*004e*/ 	.short	0x00ff


	//----- nvinfo : EIATTR_MERCURY_ISA_VERSION
	.align		4
        /*0050*/ 	.byte	0x03, 0x5f
        /*0052*/ 	.short	0x0101


	//----- nvinfo : EIATTR_VRC_CTA_INIT_COUNT
	.align		4
        /*0054*/ 	.byte	0x02, 0x4a
	.zero		1
	.zero		1


	//----- nvinfo : EIATTR_EXIT_INSTR_OFFSETS
	.align		4
        /*0058*/ 	.byte	0x04, 0x1c
        /*005a*/ 	.short	(.L_111 - .L_110)


	//   ....[0]....
.L_110:
        /*005c*/ 	.word	0x000000c0


	//   ....[1]....
        /*0060*/ 	.word	0x00000290


	//----- nvinfo : EIATTR_CRS_STACK_SIZE
	.align		4
.L_111:
        /*0064*/ 	.byte	0x04, 0x1e
        /*0066*/ 	.short	(.L_113 - .L_112)
.L_112:
        /*0068*/ 	.word	0x00000000


	//----- nvinfo : EIATTR_CBANK_PARAM_SIZE
	.align		4
.L_113:
        /*006c*/ 	.byte	0x03, 0x19
        /*006e*/ 	.short	0x0018


	//----- nvinfo : EIATTR_PARAM_CBANK
	.align		4
        /*0070*/ 	.byte	0x04, 0x0a
        /*0072*/ 	.short	(.L_115 - .L_114)
	.align		4
.L_114:
        /*0074*/ 	.word	index@(.nv.constant0.DivideScalarD)
        /*0078*/ 	.short	0x0380
        /*007a*/ 	.short	0x0018


	//----- nvinfo : EIATTR_SW_WAR
	.align		4
.L_115:
        /*007c*/ 	.byte	0x04, 0x36
        /*007e*/ 	.short	(.L_117 - .L_116)
.L_116:
        /*0080*/ 	.word	0x00000008
.L_117:


//--------------------- .nv.info.SubtractD        --------------------------
	.section	.nv.info.SubtractD,"",@"SHT_CUDA_INFO"
	.sectionflags	@""
	.align	4


	//----- nvinfo : EIATTR_CUDA_API_VERSION
	.align		4
        /*0000*/ 	.byte	0x04, 0x37
        /*0002*/ 	.short	(.L_119 - .L_118)
.L_118:
        /*0004*/ 	.word	0x00000082


	//----- nvinfo : EIATTR_KPARAM_INFO
	.align		4
.L_119:
        /*0008*/ 	.byte	0x04, 0x17
        /*000a*/ 	.short	(.L_121 - .L_120)
.L_120:
        /*000c*/ 	.word	0x00000000
        /*0010*/ 	.short	0x0003
        /*0012*/ 	.short	0x0010
        /*0014*/ 	.byte	0x00, 0xf5, 0x21, 0x00


	//----- nvinfo : EIATTR_KPARAM_INFO
	.align		4
.L_121:
        /*0018*/ 	.byte	0x04, 0x17
        /*001a*/ 	.short	(.L_123 - .L_122)
.L_122:
        /*001c*/ 	.word	0x00000000
        /*0020*/ 	.short	0x0002
        /*0022*/ 	.short	0x0008
        /*0024*/ 	.byte	0x00, 0xf5, 0x21, 0x00


	//----- nvinfo : EIATTR_KPARAM_INFO
	.align		4
.L_123:
        /*0028*/ 	.byte	0x04, 0x17
        /*002a*/ 	.short	(.L_125 - .L_124)
.L_124:
        /*002c*/ 	.word	0x00000000
        /*0030*/ 	.short	0x0001
        /*0032*/ 	.short	0x0004
        /*0034*/ 	.byte	0x00, 0xf0, 0x11, 0x00


	//----- nvinfo : EIATTR_KPARAM_INFO
	.align		4
.L_125:
        /*0038*/ 	.byte	0x04, 0x17
        /*003a*/ 	.short	(.L_127 - .L_126)
.L_126:
        /*003c*/ 	.word	0x00000000
        /*0040*/ 	.short	0x0000
        /*0042*/ 	.short	0x0000
        /*0044*/ 	.byte	0x00, 0xf0, 0x11, 0x00


	//----- nvinfo : EIATTR_SPARSE_MMA_MASK
	.align		4
.L_127:
        /*0048*/ 	.byte	0x03, 0x50
        /*004a*/ 	.short	0x0000


	//----- nvinfo : EIATTR_MAXREG_COUNT
	.align		4
        /*004c*/ 	.byte	0x03, 0x1b
        /*004e*/ 	.short	0x00ff


	//----- nvinfo : EIATTR_MERCURY_ISA_VERSION
	.align		4
        /*0050*/ 	.byte	0x03, 0x5f
        /*0052*/ 	.short	0x0101


	//----- nvinfo : EIATTR_VRC_CTA_INIT_COUNT
	.align		4
        /*0054*/ 	.byte	0x02, 0x4a
	.zero		1
	.zero		1


	//----- nvinfo : EIATTR_EXIT_INSTR_OFFSETS
	.align		4
        /*0058*/ 	.byte	0x04, 0x1c
        /*005a*/ 	.short	(.L_129 - .L_128)


	//   ....[0]....
.L_128:
        /*005c*/ 	.word	0x000000c0


	//   ....[1]....
        /*0060*/ 	.word	0x00000170


	//----- nvinfo : EIATTR_CBANK_PARAM_SIZE
	.align		4
.L_129:
        /*0064*/ 	.byte	0x03, 0x19
        /*0066*/ 	.short	0x0018


	//----- nvinfo : EIATTR_PARAM_CBANK
	.align		4
        /*0068*/ 	.byte	0x04, 0x0a
        /*006a*/ 	.short	(.L_131 - .L_130)
	.align		4
.L_130:
        /*006c*/ 	.word	index@(.nv.constant0.SubtractD)
        /*0070*/ 	.short	0x0380
        /*0072*/ 	.short	0x0018


	//----- nvinfo : EIATTR_SW_WAR
	.align		4
.L_131:
        /*0074*/ 	.byte	0x04, 0x36
        /*0076*/ 	.short	(.L_133 - .L_132)
.L_132:
        /*0078*/ 	.word	0x00000008
.L_133:


//--------------------- .nv.info.CreateAntialiasedCircle --------------------------
	.section	.nv.info.CreateAntialiasedCircle,"",@"SHT_CUDA_INFO"
	.sectionflags	@""
	.align	4


	//----- nvinfo : EIATTR_CUDA_API_VERSION
	.align		4
        /*0000*/ 	.byte	0x04, 0x37
        /*0002*/ 	.short	(.L_135 - .L_134)
.L_134:
        /*0004*/ 	.word	0x00000082


	//----- nvinfo : EIATTR_KPARAM_INFO
	.align		4
.L_135:
        /*0008*/ 	.byte	0x04, 0x17
        /*000a*/ 	.short	(.L_137 - .L_136)
.L_136:
        /*000c*/ 	.word	0x00000000
        /*0010*/ 	.short	0x0003
        /*0012*/ 	.short	0x0010
        /*0014*/ 	.byte	0x00, 0xf0, 0x21, 0x00


	//----- nvinfo : EIATTR_KPARAM_INFO
	.align		4
.L_137:
        /*0018*/ 	.byte	0x04, 0x17
        /*001a*/ 	.short	(.L_139 - .L_138)
.L_138:
        /*001c*/ 	.word	0x00000000
        /*0020*/ 	.short	0x0002
        /*0022*/ 	.short	0x0008
        /*0024*/ 	.byte	0x00, 0xf5, 0x21, 0x00


	//----- nvinfo : EIATTR_KPARAM_INFO
	.align		4
.L_139:
        /*0028*/ 	.byte	0x04, 0x17
        /*002a*/ 	.short	(.L_141 - .L_140)
.L_140:
        /*002c*/ 	.word	0x00000000
        /*0030*/ 	.short	0x0001
        /*0032*/ 	.short	0x0004
        /*0034*/ 	.byte	0x00, 0xf0, 0x11, 0x00


	//----- nvinfo : EIATTR_KPARAM_INFO
	.align		4
.L_141:
        /*0038*/ 	.byte	0x04, 0x17
        /*003a*/ 	.short	(.L_143 - .L_142)
.L_142:
        /*003c*/ 	.word	0x00000000
        /*0040*/ 	.short	0x0000
        /*0042*/ 	.short	0x0000
        /*0044*/ 	.byte	0x00, 0xf0, 0x11, 0x00


	//----- nvinfo : EIATTR_SPARSE_MMA_MASK
	.align		4
.L_143:
        /*0048*/ 	.byte	0x03, 0x50
        /*004a*/ 	.short	0x0000


	//----- nvinfo : EIATTR_MAXREG_COUNT
	.align		4
        /*004c*/ 	.byte	0x03, 0x1b
        /*004e*/ 	.short	0x00ff


	//----- nvinfo : EIATTR_MERCURY_ISA_VERSION
	.align		4
        /*0050*/ 	.byte	0x03, 0x5f
        /*0052*/ 	.short	0x0101


	//----- nvinfo : EIATTR_VRC_CTA_INIT_COUNT
	.align		4
        /*0054*/ 	.byte	0x02, 0x4a
	.zero		1
	.zero		1


	//----- nvinfo : EIATTR_EXIT_INSTR_OFFSETS
	.align		4
        /*0058*/ 	.byte	0x04, 0x1c
        /*005a*/ 	.short	(.L_145 - .L_144)


	//   ....[0]....
.L_144:
        /*005c*/ 	.word	0x000000c0


	//   ....[1]....
        /*0060*/ 	.word	0x00000ff0


	//----- nvinfo : EIATTR_CRS_STACK_SIZE
	.align		4
.L_145:
        /*0064*/ 	.byte	0x04, 0x1e
        /*0066*/ 	.short	(.L_147 - .L_146)
.L_146:
        /*0068*/ 	.word	0x00000000


	//----- nvinfo : EIATTR_CBANK_PARAM_SIZE
	.align		4
.L_147:
        /*006c*/ 	.byte	0x03, 0x19
        /*006e*/ 	.short	0x0018


	//----- nvinfo : EIATTR_PARAM_CBANK
	.align		4
        /*0070*/ 	.byte	0x04, 0x0a
        /*0072*/ 	.short	(.L_149 - .L_148)
	.align		4
.L_148:
        /*0074*/ 	.word	index@(.nv.constant0.CreateAntialiasedCircle)
        /*0078*/ 	.short	0x0380
        /*007a*/ 	.short	0x0018


	//----- nvinfo : EIATTR_SW_WAR
	.align		4
.L_149:
        /*007c*/ 	.byte	0x04, 0x36
        /*007e*/ 	.short	(.L_151 - .L_150)
.L_150:
        /*0080*/ 	.word	0x00000008
.L_151:


//--------------------- .nv.callgraph             --------------------------
	.section	.nv.callgraph,"",@"SHT_CUDA_CALLGRAPH"
	.align	4
	.sectionentsize	8
	.align		4
        /*0000*/ 	.word	0x00000000
	.align		4
        /*0004*/ 	.word	0xffffffff
	.align		4
        /*0008*/ 	.word	0x00000000
	.align		4
        /*000c*/ 	.word	0xfffffffe
	.align		4
        /*0010*/ 	.word	0x00000000
	.align		4
        /*0014*/ 	.word	0xfffffffd
	.align		4
        /*0018*/ 	.word	0x00000000
	.align		4
        /*001c*/ 	.word	0xfffffffc


//--------------------- .text.Paint               --------------------------
	.section	.text.Paint,"ax",@progbits
	.align	128
        .global         Paint
        .type           Paint,@function
        .size           Paint,(.L_x_58 - Paint)
        .other          Paint,@"STO_CUDA_ENTRY STV_DEFAULT"
Paint:
.text.Paint:
[----:B------:R-:W-:Y:S01]  /*0000*/  LDC R1, c[0x0][0x37c] ;  /* 0x0000df00ff017b82 */ /* 0x000fe20000000800 */
[----:B------:R-:W0:Y:S07]  /*0010*/  S2R R2, SR_TID.Y ;  /* 0x0000000000027919 */ /* 0x000e2e0000002200 */
[----:B------:R-:W1:Y:S01]  /*0020*/  LDC R0, c[0x0][0x360] ;  /* 0x0000d800ff007b82 */ /* 0x000e620000000800 */
[----:B------:R-:W2:Y:S01]  /*0030*/  LDCU.64 UR6, c[0x0][0x380] ;  /* 0x00007000ff0677ac */ /* 0x000ea20008000a00 */
[----:B------:R-:W1:Y:S06]  /*0040*/  S2R R3, SR_TID.X ;  /* 0x0000000000037919 */ /* 0x000e6c0000002100 */
[----:B------:R-:W0:Y:S08]  /*0050*/  S2UR UR5, SR_CTAID.Y ;  /* 0x00000000000579c3 */ /* 0x000e300000002600 */
[----:B------:R-:W0:Y:S08]  /*0060*/  LDC R5, c[0x0][0x364] ;  /* 0x0000d900ff057b82 */ /* 0x000e300000000800 */
[----:B------:R-:W1:Y:S01]  /*0070*/  S2UR UR4, SR_CTAID.X ;  /* 0x00000000000479c3 */ /* 0x000e620000002500 */
[----:B0-----:R-:W-:-:S05]  /*0080*/  IMAD R5, R5, UR5, R2 ;  /* 0x0000000505057c24 */ /* 0x001fca000f8e0202 */
[----:B--2---:R-:W-:Y:S01]  /*0090*/  ISETP.GE.U32.AND P0, PT, R5, UR7, PT ;  /* 0x0000000705007c0c */ /* 0x004fe2000bf06070 */
[----:B-1----:R-:W-:-:S05]  /*00a0*/  IMAD R0, R0, UR4, R3 ;  /* 0x0000000400007c24 */ /* 0x002fca000f8e0203 */
[----:B------:R-:W-:-:S13]  /*00b0*/  ISETP.GE.U32.OR P0, PT, R0, UR6, P0 ;  /* 0x0000000600007c0c */ /* 0x000fda0008706470 */
[----:B------:R-:W-:Y:S05]  /*00c0*/  @P0 EXIT ;  /* 0x000000000000094d */ /* 0x000fea0003800000 */
[----:B------:R-:W0:Y:S01]  /*00d0*/  LDC.64 R2, c[0x0][0x388] ;  /* 0x0000e200ff027b82 */ /* 0x000e220000000a00 */
[----:B------:R-:W1:Y:S01]  /*00e0*/  LDCU.64 UR4, c[0x0][0x358] ;  /* 0x00006b00ff0477ac */ /* 0x000e620008000a00 */
[----:B------:R-:W-:-:S04]  /*00f0*/  IMAD R7, R5, UR6, R0 ;  /* 0x0000000605077c24 */ /* 0x000fc8000f8e0200 */
[----:B0-----:R-:W-:-:S06]  /*0100*/  IMAD.WIDE.U32 R2, R7, 0x8, R2 ;  /* 0x0000000807027825 */ /* 0x001fcc00078e0002 */
[----:B-1----:R-:W2:Y:S01]  /*0110*/  LDG.E.64 R2, desc[UR4][R2.64] ;  /* 0x0000000402027981 */ /* 0x002ea2000c1e1b00 */
[----:B------:R-:W-:Y:S01]  /*0120*/  BSSY.RECONVERGENT B0, `(.L_x_0) ;  /* 0x0000008000007945 */ /* 0x000fe20003800200 */
[----:B------:R-:W-:Y:S02]  /*0130*/  IMAD.MOV.U32 R4, RZ, RZ, 0x0 ;  /* 0x00000000ff047424 */ /* 0x000fe400078e00ff */
[----:B------:R-:W-:Y:S01]  /*0140*/  IMAD.MOV.U32 R5, RZ, RZ, 0x406fe000 ;  /* 0x406fe000ff057424 */ /* 0x000fe200078e00ff */
[----:B--2---:R-:W-:-:S14]  /*0150*/  DSETP.GT.AND P0, PT, R2, 1, PT ;  /* 0x3ff000000200742a */ /* 0x004fdc0003f04000 */
[----:B------:R-:W-:Y:S05]  /*0160*/  @P0 BRA `(.L_x_1) ;  /* 0x00000000000c0947 */ /* 0x000fea0003800000 */
[----:B------:R-:W-:Y:S01]  /*0170*/  DSETP.GEU.AND P0, PT, R2, RZ, PT ;  /* 0x000000ff0200722a */ /* 0x000fe20003f0e000 */
[----:B------:R-:W-:-:S13]  /*0180*/  CS2R R4, SRZ ;  /* 0x0000000000047805 */ /* 0x000fda000001ff00 */
[----:B------:R-:W-:-:S11]  /*0190*/  @P0 DMUL R4, R2, 255 ;  /* 0x406fe00002040828 */ /* 0x000fd60000000000 */
.L_x_1:
[----:B------:R-:W-:Y:S05]  /*01a0*/  BSYNC.RECONVERGENT B0 ;  /* 0x0000000000007941 */ /* 0x000fea0003800200 */
.L_x_0:
[----:B------:R-:W0:Y:S01]  /*01b0*/  F2I.U32.F64.TRUNC R4, R4 ;  /* 0x0000000400047311 */ /* 0x000e22000030d000 */
[----:B------:R-:W1:Y:S01]  /*01c0*/  LDC.64 R2, c[0x0][0x390] ;  /* 0x0000e400ff027b82 */ /* 0x000e620000000a00 */
[----:B0-----:R-:W-:-:S04]  /*01d0*/  SHF.L.U32 R0, R4, 0x8, RZ ;  /* 0x0000000804007819 */ /* 0x001fc800000006ff */
[----:B------:R-:W-:Y:S02]  /*01e0*/  LOP3.LUT R9, R0, 0xff00, RZ, 0xc0, !PT ;  /* 0x0000ff0000097812 */ /* 0x000fe400078ec0ff */
[----:B------:R-:W-:Y:S02]  /*01f0*/  SHF.L.U32 R0, R4, 0x10, RZ ;  /* 0x0000001004007819 */ /* 0x000fe400000006ff */
[----:B------:R-:W-:Y:S01]  /*0200*/  LOP3.LUT R9, R9, 0xff, R4, 0xf8, !PT ;  /* 0x000000ff09097812 */ /* 0x000fe200078ef804 */
[----:B-1----:R-:W-:-:S03]  /*0210*/  IMAD.WIDE.U32 R2, R7, 0x4, R2 ;  /* 0x0000000407027825 */ /* 0x002fc600078e0002 */
[----:B------:R-:W-:-:S05]  /*0220*/  LOP3.LUT R9, R9, 0xff0000, R0, 0xf8, !PT ;  /* 0x00ff000009097812 */ /* 0x000fca00078ef800 */
[----:B------:R-:W-:Y:S01]  /*0230*/  STG.E desc[UR4][R2.64], R9 ;  /* 0x0000000902007986 */ /* 0x000fe2000c101904 */
[----:B------:R-:W-:Y:S05]  /*0240*/  EXIT ;  /* 0x000000000000794d */ /* 0x000fea0003800000 */
.L_x_2:
[----:B------:R-:W-:-:S00]  /*0250*/  BRA `(.L_x_2) ;  /* 0xfffffffc00fc7947 */ /* 0x000fc0000383ffff */
[----:B------:R-:W-:-:S00]  /*0260*/  NOP ;  /* 0x0000000000007918 */ /* 0x000fc00000000000 */
        /* <DEDUP_REMOVED lines=9> */
.L_x_58:


//--------------------- .text.S                   --------------------------
	.section	.text.S,"ax",@progbits
	.align	128
        .global         S
        .type           S,@function
        .size           S,(.L_x_54 - S)
        .other          S,@"STO_CUDA_ENTRY STV_DEFAULT"
S:
.text.S:
        /* <DEDUP_REMOVED lines=15> */
[----:B------:R-:W-:-:S06]  /*00f0*/  IMAD R3, R3, UR6, R0 ;  /* 0x0000000603037c24 */ /* 0x000fcc000f8e0200 */
[----:B------:R-:W2:Y:S08]  /*0100*/  LDC.64 R14, c[0x0][0x398] ;  /* 0x0000e600ff0e7b82 */ /* 0x000eb00000000a00 */
[----:B------:R-:W3:Y:S01]  /*0110*/  LDC.64 R16, c[0x0][0x390] ;  /* 0x0000e400ff107b82 */ /* 0x000ee20000000a00 */
[----:B0-----:R-:W-:-:S06]  /*0120*/  IMAD.WIDE.U32 R18, R3, 0x8, R18 ;  /* 0x0000000803127825 */ /* 0x001fcc00078e0012 */
[----:B-1----:R-:W4:Y:S01]  /*0130*/  LDG.E.64 R18, desc[UR4][R18.64] ;  /* 0x0000000412127981 */ /* 0x002f22000c1e1b00 */
[----:B--2---:R-:W-:-:S06]  /*0140*/  IMAD.WIDE.U32 R14, R3, 0x8, R14 ;  /* 0x00000008030e7825 */ /* 0x004fcc00078e000e */
[----:B------:R-:W5:Y:S01]  /*0150*/  LDG.E.64 R14, desc[UR4][R14.64] ;  /* 0x000000040e0e7981 */ /* 0x000f62000c1e1b00 */
[----:B---3--:R-:W-:-:S05]  /*0160*/  IMAD.WIDE.U32 R16, R3, 0x8, R16 ;  /* 0x0000000803107825 */ /* 0x008fca00078e0010 */
[----:B------:R0:W5:Y:S01]  /*0170*/  LDG.E.64 R12, desc[UR4][R16.64] ;  /* 0x00000004100c7981 */ /* 0x000162000c1e1b00 */
[----:B------:R-:W1:Y:S01]  /*0180*/  MUFU.RCP64H R3, 0.027999997138977050781 ;  /* 0x3f9cac0800037908 */ /* 0x000e620000001800 */
[----:B------:R-:W-:Y:S02]  /*0190*/  IMAD.MOV.U32 R8, RZ, RZ, 0x3126e979 ;  /* 0x3126e979ff087424 */ /* 0x000fe400078e00ff */
[----:B------:R-:W-:Y:S02]  /*01a0*/  IMAD.MOV.U32 R9, RZ, RZ, 0x3f9cac08 ;  /* 0x3f9cac08ff097424 */ /* 0x000fe400078e00ff */
[----:B------:R-:W-:-:S06]  /*01b0*/  IMAD.MOV.U32 R2, RZ, RZ, 0x1 ;  /* 0x00000001ff027424 */ /* 0x000fcc00078e00ff */
[----:B-1----:R-:W-:-:S08]  /*01c0*/  DFMA R4, R2, -R8, 1 ;  /* 0x3ff000000204742b */ /* 0x002fd00000000808 */
[----:B------:R-:W-:-:S08]  /*01d0*/  DFMA R4, R4, R4, R4 ;  /* 0x000000040404722b */ /* 0x000fd00000000004 */
[----:B------:R-:W-:Y:S01]  /*01e0*/  DFMA R4, R2, R4, R2 ;  /* 0x000000040204722b */ /* 0x000fe20000000002 */
[----:B------:R-:W-:-:S07]  /*01f0*/  UMOV UR6, 0x374bc6a8 ;  /* 0x374bc6a800067882 */ /* 0x000fce0000000000 */
[----:B------:R-:W-:Y:S01]  /*0200*/  DFMA R2, R4, -R8, 1 ;  /* 0x3ff000000402742b */ /* 0x000fe20000000808 */
[----:B------:R-:W-:-:S07]  /*0210*/  UMOV UR7, 0x3fd04189 ;  /* 0x3fd0418900077882 */ /* 0x000fce0000000000 */
[----:B------:R-:W-:Y:S01]  /*0220*/  DFMA R2, R4, R2, R4 ;  /* 0x000000020402722b */ /* 0x000fe20000000004 */
[----:B------:R-:W-:Y:S01]  /*0230*/  BSSY.RECONVERGENT B0, `(.L_x_3) ;  /* 0x000000f000007945 */ /* 0x000fe20003800200 */
[----:B----4-:R-:W-:-:S08]  /*0240*/  DADD R4, R18, -UR6 ;  /* 0x8000000612047e29 */ /* 0x010fd00008000000 */
[----:B------:R-:W-:-:S08]  /*0250*/  DMUL R6, R4, R2 ;  /* 0x0000000204067228 */ /* 0x000fd00000000000 */
[----:B------:R-:W-:-:S08]  /*0260*/  DFMA R8, R6, -R8, R4 ;  /* 0x800000080608722b */ /* 0x000fd00000000004 */
[----:B------:R-:W-:Y:S01]  /*0270*/  DFMA R2, R2, R8, R6 ;  /* 0x000000080202722b */ /* 0x000fe20000000006 */
[----:B------:R-:W-:-:S09]  /*0280*/  FSETP.GEU.AND P1, PT, |R5|, 6.5827683646048100446e-37, PT ;  /* 0x036000000500780b */ /* 0x000fd20003f2e200 */
[----:B------:R-:W-:-:S05]  /*0290*/  FFMA R0, RZ, 1.2239999771118164062, R3 ;  /* 0x3f9cac08ff007823 */ /* 0x000fca0000000003 */
[----:B------:R-:W-:Y:S01]  /*02a0*/  FSETP.GT.AND P0, PT, |R0|, 1.469367938527859385e-39, PT ;  /* 0x001000000000780b */ /* 0x000fe20003f04200 */
[----:B------:R-:W-:Y:S01]  /*02b0*/  UMOV UR6, 0x3126e979 ;  /* 0x3126e97900067882 */ /* 0x000fe20000000000 */
[----:B------:R-:W-:-:S11]  /*02c0*/  IMAD.MOV.U32 R0, RZ, RZ, 0x3f9cac08 ;  /* 0x3f9cac08ff007424 */ /* 0x000fd600078e00ff */
[----:B0-----:R-:W-:Y:S05]  /*02d0*/  @P0 BRA P1, `(.L_x_4) ;  /* 0x0000000000100947 */ /* 0x001fea0000800000 */
[----:B------:R-:W-:-:S07]  /*02e0*/  MOV R2, 0x300 ;  /* 0x0000030000027802 */ /* 0x000fce0000000f00 */
[----:B-----5:R-:W-:Y:S05]  /*02f0*/  CALL.REL.NOINC `($__internal_0_$__cuda_sm20_div_rn_f64_full) ;  /* 0x0000000800607944 */ /* 0x020fea0003c00000 */
[----:B------:R-:W-:Y:S01]  /*0300*/  IMAD.MOV.U32 R2, RZ, RZ, R30 ;  /* 0x000000ffff027224 */ /* 0x000fe200078e001e */
[----:B------:R-:W-:-:S07]  /*0310*/  MOV R3, R31 ;  /* 0x0000001f00037202 */ /* 0x000fce0000000f00 */
.L_x_4:
[----:B------:R-:W-:Y:S05]  /*0320*/  BSYNC.RECONVERGENT B0 ;  /* 0x0000000000007941 */ /* 0x000fea0003800200 */
.L_x_3:
[----:B------:R-:W-:Y:S01]  /*0330*/  DADD R4, R2, 0.5 ;  /* 0x3fe0000002047429 */ /* 0x000fe20000000000 */
[----:B------:R-:W0:Y:S01]  /*0340*/  MUFU.RCP64H R7, 0.027999997138977050781 ;  /* 0x3f9cac0800077908 */ /* 0x000e220000001800 */
[----:B------:R-:W-:Y:S01]  /*0350*/  BSSY.RECONVERGENT B0, `(.L_x_5) ;  /* 0x000000b000007945 */ /* 0x000fe20003800200 */
[----:B------:R-:W-:Y:S02]  /*0360*/  IMAD.MOV.U32 R2, RZ, RZ, 0x3126e979 ;  /* 0x3126e979ff027424 */ /* 0x000fe400078e00ff */
[----:B------:R-:W-:Y:S02]  /*0370*/  IMAD.MOV.U32 R3, RZ, RZ, 0x3f9cac08 ;  /* 0x3f9cac08ff037424 */ /* 0x000fe400078e00ff */
[----:B------:R-:W-:Y:S01]  /*0380*/  IMAD.MOV.U32 R10, RZ, RZ, 0x0 ;  /* 0x00000000ff0a7424 */ /* 0x000fe200078e00ff */
[----:B------:R-:W-:Y:S01]  /*0390*/  DSETP.GT.AND P0, PT, R4, 1, PT ;  /* 0x3ff000000400742a */ /* 0x000fe20003f04000 */
[----:B------:R-:W-:-:S13]  /*03a0*/  IMAD.MOV.U32 R11, RZ, RZ, 0x3ff00000 ;  /* 0x3ff00000ff0b7424 */ /* 0x000fda00078e00ff */
[----:B0-----:R-:W-:Y:S05]  /*03b0*/  @P0 BRA `(.L_x_6) ;  /* 0x0000000000100947 */ /* 0x001fea0003800000 */
[----:B------:R-:W-:Y:S01]  /*03c0*/  DSETP.GEU.AND P0, PT, R4, RZ, PT ;  /* 0x000000ff0400722a */ /* 0x000fe20003f0e000 */
[----:B------:R-:W-:-:S13]  /*03d0*/  CS2R R10, SRZ ;  /* 0x00000000000a7805 */ /* 0x000fda000001ff00 */
[----:B------:R-:W-:Y:S01]  /*03e0*/  @P0 IMAD.MOV.U32 R10, RZ, RZ, R4 ;  /* 0x000000ffff0a0224 */ /* 0x000fe200078e0004 */
[----:B------:R-:W-:-:S07]  /*03f0*/  @P0 MOV R11, R5 ;  /* 0x00000005000b0202 */ /* 0x000fce0000000f00 */
.L_x_6:
[----:B------:R-:W-:Y:S05]  /*0400*/  BSYNC.RECONVERGENT B0 ;  /* 0x0000000000007941 */ /* 0x000fea0003800200 */
.L_x_5:
[----:B------:R-:W-:Y:S01]  /*0410*/  IMAD.MOV.U32 R6, RZ, RZ, 0x1 ;  /* 0x00000001ff067424 */ /* 0x000fe200078e00ff */
[----:B------:R-:W-:Y:S01]  /*0420*/  UMOV UR8, 0x0 ;  /* 0x0000000000087882 */ /* 0x000fe20000000000 */
[----:B------:R-:W-:Y:S01]  /*0430*/  UMOV UR9, 0x3ff00000 ;  /* 0x3ff0000000097882 */ /* 0x000fe20000000000 */
[----:B------:R-:W-:Y:S03]  /*0440*/  BSSY.RECONVERGENT B0, `(.L_x_7) ;  /* 0x0000014000007945 */ /* 0x000fe60003800200 */
[----:B------:R-:W-:Y:S01]  /*0450*/  DFMA R4, R6, -R2, UR8 ;  /* 0x0000000806047e2b */ /* 0x000fe20008000802 */
[----:B------:R-:W-:Y:S01]  /*0460*/  UMOV UR8, 0xd916872b ;  /* 0xd916872b00087882 */ /* 0x000fe20000000000 */
[----:B------:R-:W-:-:S06]  /*0470*/  UMOV UR9, 0x3fd3f7ce ;  /* 0x3fd3f7ce00097882 */ /* 0x000fcc0000000000 */
[----:B------:R-:W-:-:S08]  /*0480*/  DFMA R4, R4, R4, R4 ;  /* 0x000000040404722b */ /* 0x000fd00000000004 */
[----:B------:R-:W-:Y:S02]  /*0490*/  DFMA R6, R6, R4, R6 ;  /* 0x000000040606722b */ /* 0x000fe40000000006 */
[----:B------:R-:W-:-:S06]  /*04a0*/  DADD R4, R18, -UR8 ;  /* 0x8000000812047e29 */ /* 0x000fcc0008000000 */
[----:B------:R-:W-:-:S04]  /*04b0*/  DFMA R8, R6, -R2, 1 ;  /* 0x3ff000000608742b */ /* 0x000fc80000000802 */
[----:B------:R-:W-:-:S04]  /*04c0*/  FSETP.GEU.AND P1, PT, |R5|, 6.5827683646048100446e-37, PT ;  /* 0x036000000500780b */ /* 0x000fc80003f2e200 */
[----:B------:R-:W-:-:S08]  /*04d0*/  DFMA R8, R6, R8, R6 ;  /* 0x000000080608722b */ /* 0x000fd00000000006 */
[----:B------:R-:W-:-:S08]  /*04e0*/  DMUL R6, R4, R8 ;  /* 0x0000000804067228 */ /* 0x000fd00000000000 */
[----:B------:R-:W-:-:S08]  /*04f0*/  DFMA R2, R6, -R2, R4 ;  /* 0x800000020602722b */ /* 0x000fd00000000004 */
[----:B------:R-:W-:-:S10]  /*0500*/  DFMA R2, R8, R2, R6 ;  /* 0x000000020802722b */ /* 0x000fd40000000006 */
[----:B------:R-:W-:-:S05]  /*0510*/  FFMA R6, RZ, 1.2239999771118164062, R3 ;  /* 0x3f9cac08ff067823 */ /* 0x000fca0000000003 */
[----:B------:R-:W-:-:S13]  /*0520*/  FSETP.GT.AND P0, PT, |R6|, 1.469367938527859385e-39, PT ;  /* 0x001000000600780b */ /* 0x000fda0003f04200 */
[----:B------:R-:W-:Y:S05]  /*0530*/  @P0 BRA P1, `(.L_x_8) ;  /* 0x0000000000100947 */ /* 0x000fea0000800000 */
[----:B------:R-:W-:-:S07]  /*0540*/  MOV R2, 0x560 ;  /* 0x0000056000027802 */ /* 0x000fce0000000f00 */
[----:B-----5:R-:W-:Y:S05]  /*0550*/  CALL.REL.NOINC `($__internal_0_$__cuda_sm20_div_rn_f64_full) ;  /* 0x0000000400c87944 */ /* 0x020fea0003c00000 */
[----:B------:R-:W-:Y:S02]  /*0560*/  IMAD.MOV.U32 R2, RZ, RZ, R30 ;  /* 0x000000ffff027224 */ /* 0x000fe400078e001e */
[----:B------:R-:W-:-:S07]  /*0570*/  IMAD.MOV.U32 R3, RZ, RZ, R31 ;  /* 0x000000ffff037224 */ /* 0x000fce00078e001f */
.L_x_8:
[----:B------:R-:W-:Y:S05]  /*0580*/  BSYNC.RECONVERGENT B0 ;  /* 0x0000000000007941 */ /* 0x000fea0003800200 */
.L_x_7:
[----:B------:R-:W-:Y:S01]  /*0590*/  DADD R4, R2, 0.5 ;  /* 0x3fe0000002047429 */ /* 0x000fe20000000000 */
[----:B------:R-:W0:Y:S01]  /*05a0*/  MUFU.RCP64H R9, 0.027999997138977050781 ;  /* 0x3f9cac0800097908 */ /* 0x000e220000001800 */
[----:B------:R-:W-:Y:S01]  /*05b0*/  BSSY.RECONVERGENT B0, `(.L_x_9) ;  /* 0x000000b000007945 */ /* 0x000fe20003800200 */
[----:B------:R-:W-:Y:S01]  /*05c0*/  IMAD.MOV.U32 R2, RZ, RZ, 0x3126e979 ;  /* 0x3126e979ff027424 */ /* 0x000fe200078e00ff */
[----:B------:R-:W-:Y:S01]  /*05d0*/  MOV R6, 0x0 ;  /* 0x0000000000067802 */ /* 0x000fe20000000f00 */
[----:B------:R-:W-:Y:S02]  /*05e0*/  IMAD.MOV.U32 R3, RZ, RZ, 0x3f9cac08 ;  /* 0x3f9cac08ff037424 */ /* 0x000fe400078e00ff */
[----:B------:R-:W-:Y:S01]  /*05f0*/  IMAD.MOV.U32 R7, RZ, RZ, 0x3ff00000 ;  /* 0x3ff00000ff077424 */ /* 0x000fe200078e00ff */
[----:B------:R-:W-:-:S14]  /*0600*/  DSETP.GT.AND P0, PT, R4, 1, PT ;  /* 0x3ff000000400742a */ /* 0x000fdc0003f04000 */
[----:B0-----:R-:W-:Y:S05]  /*0610*/  @P0 BRA `(.L_x_10) ;  /* 0x0000000000100947 */ /* 0x001fea0003800000 */
[----:B------:R-:W-:Y:S01]  /*0620*/  DSETP.GEU.AND P0, PT, R4, RZ, PT ;  /* 0x000000ff0400722a */ /* 0x000fe20003f0e000 */
[----:B------:R-:W-:-:S13]  /*0630*/  CS2R R6, SRZ ;  /* 0x0000000000067805 */ /* 0x000fda000001ff00 */
[----:B------:R-:W-:Y:S02]  /*0640*/  @P0 IMAD.MOV.U32 R6, RZ, RZ, R4 ;  /* 0x000000ffff060224 */ /* 0x000fe400078e0004 */
[----:B------:R-:W-:-:S07]  /*0650*/  @P0 IMAD.MOV.U32 R7, RZ, RZ, R5 ;  /* 0x000000ffff070224 */ /* 0x000fce00078e0005 */
.L_x_10:
[----:B------:R-:W-:Y:S05]  /*0660*/  BSYNC.RECONVERGENT B0 ;  /* 0x0000000000007941 */ /* 0x000fea0003800200 */
.L_x_9:
[----:B------:R-:W-:Y:S01]  /*0670*/  IMAD.MOV.U32 R8, RZ, RZ, 0x1 ;  /* 0x00000001ff087424 */ /* 0x000fe200078e00ff */
[----:B------:R-:W-:Y:S01]  /*0680*/  UMOV UR8, 0x0 ;  /* 0x0000000000087882 */ /* 0x000fe20000000000 */
[----:B------:R-:W-:Y:S01]  /*0690*/  UMOV UR9, 0x3ff00000 ;  /* 0x3ff0000000097882 */ /* 0x000fe20000000000 */
[----:B------:R-:W-:Y:S01]  /*06a0*/  DADD R6, -R6, 1 ;  /* 0x3ff0000006067429 */ /* 0x000fe20000000100 */
[----:B------:R-:W-:Y:S02]  /*06b0*/  BSSY.RECONVERGENT B0, `(.L_x_11) ;  /* 0x0000017000007945 */ /* 0x000fe40003800200 */
[----:B------:R-:W-:Y:S01]  /*06c0*/  DFMA R4, R8, -R2, UR8 ;  /* 0x0000000808047e2b */ /* 0x000fe20008000802 */
[----:B------:R-:W-:Y:S01]  /*06d0*/  UMOV UR8, 0x5c28f5c3 ;  /* 0x5c28f5c300087882 */ /* 0x000fe20000000000 */
[----:B------:R-:W-:-:S03]  /*06e0*/  UMOV UR9, 0x3fd5c28f ;  /* 0x3fd5c28f00097882 */ /* 0x000fc60000000000 */
[----:B------:R-:W-:-:S03]  /*06f0*/  DMUL R10, R6, R10 ;  /* 0x0000000a060a7228 */ /* 0x000fc60000000000 */
        /* <DEDUP_REMOVED lines=8> */
[----:B------:R-:W-:Y:S01]  /*0780*/  DFMA R2, R20, R2, R8 ;  /* 0x000000021402722b */ /* 0x000fe20000000008 */
[----:B------:R-:W-:-:S09]  /*0790*/  MOV R9, 0x3ff00000 ;  /* 0x3ff0000000097802 */ /* 0x000fd20000000f00 */
[----:B------:R-:W-:-:S05]  /*07a0*/  FFMA R8, RZ, 1.2239999771118164062, R3 ;  /* 0x3f9cac08ff087823 */ /* 0x000fca0000000003 */
[----:B------:R-:W-:Y:S01]  /*07b0*/  FSETP.GT.AND P0, PT, |R8|, 1.469367938527859385e-39, PT ;  /* 0x001000000800780b */ /* 0x000fe20003f04200 */
[----:B------:R-:W-:-:S12]  /*07c0*/  IMAD.MOV.U32 R8, RZ, RZ, 0x0 ;  /* 0x00000000ff087424 */ /* 0x000fd800078e00ff */
[----:B------:R-:W-:Y:S05]  /*07d0*/  @P0 BRA P1, `(.L_x_12) ;  /* 0x0000000000100947 */ /* 0x000fea0000800000 */
[----:B------:R-:W-:-:S07]  /*07e0*/  MOV R2, 0x800 ;  /* 0x0000080000027802 */ /* 0x000fce0000000f00 */
[----:B-----5:R-:W-:Y:S05]  /*07f0*/  CALL.REL.NOINC `($__internal_0_$__cuda_sm20_div_rn_f64_full) ;  /* 0x0000000400207944 */ /* 0x020fea0003c00000 */
[----:B------:R-:W-:Y:S02]  /*0800*/  IMAD.MOV.U32 R2, RZ, RZ, R30 ;  /* 0x000000ffff027224 */ /* 0x000fe400078e001e */
[----:B------:R-:W-:-:S07]  /*0810*/  IMAD.MOV.U32 R3, RZ, RZ, R31 ;  /* 0x000000ffff037224 */ /* 0x000fce00078e001f */
.L_x_12:
[----:B------:R-:W-:Y:S05]  /*0820*/  BSYNC.RECONVERGENT B0 ;  /* 0x0000000000007941 */ /* 0x000fea0003800200 */
.L_x_11:
[----:B------:R-:W-:Y:S01]  /*0830*/  DADD R4, R2, 0.5 ;  /* 0x3fe0000002047429 */ /* 0x000fe20000000000 */
[----:B------:R-:W0:Y:S01]  /*0840*/  MUFU.RCP64H R7, 0.027999997138977050781 ;  /* 0x3f9cac0800077908 */ /* 0x000e220000001800 */
[----:B------:R-:W-:Y:S01]  /*0850*/  BSSY.RECONVERGENT B0, `(.L_x_13) ;  /* 0x0000009000007945 */ /* 0x000fe20003800200 */
[----:B------:R-:W-:Y:S02]  /*0860*/  IMAD.MOV.U32 R2, RZ, RZ, 0x3126e979 ;  /* 0x3126e979ff027424 */ /* 0x000fe400078e00ff */
[----:B------:R-:W-:-:S03]  /*0870*/  IMAD.MOV.U32 R3, RZ, RZ, 0x3f9cac08 ;  /* 0x3f9cac08ff037424 */ /* 0x000fc600078e00ff */
[----:B------:R-:W-:-:S14]  /*0880*/  DSETP.GT.AND P0, PT, R4, 1, PT ;  /* 0x3ff000000400742a */ /* 0x000fdc0003f04000 */
[----:B0-----:R-:W-:Y:S05]  /*0890*/  @P0 BRA `(.L_x_14) ;  /* 0x0000000000100947 */ /* 0x001fea0003800000 */
[----:B------:R-:W-:Y:S01]  /*08a0*/  DSETP.GEU.AND P0, PT, R4, RZ, PT ;  /* 0x000000ff0400722a */ /* 0x000fe20003f0e000 */
[----:B------:R-:W-:-:S13]  /*08b0*/  CS2R R8, SRZ ;  /* 0x0000000000087805 */ /* 0x000fda000001ff00 */
[----:B------:R-:W-:Y:S01]  /*08c0*/  @P0 IMAD.MOV.U32 R8, RZ, RZ, R4 ;  /* 0x000000ffff080224 */ /* 0x000fe200078e0004 */
[----:B------:R-:W-:-:S07]  /*08d0*/  @P0 MOV R9, R5 ;  /* 0x0000000500090202 */ /* 0x000fce0000000f00 */
.L_x_14:
[----:B------:R-:W-:Y:S05]  /*08e0*/  BSYNC.RECONVERGENT B0 ;  /* 0x0000000000007941 */ /* 0x000fea0003800200 */
.L_x_13:
[----:B------:R-:W-:Y:S01]  /*08f0*/  IMAD.MOV.U32 R6, RZ, RZ, 0x1 ;  /* 0x00000001ff067424 */ /* 0x000fe200078e00ff */
[----:B------:R-:W-:Y:S01]  /*0900*/  UMOV UR8, 0x0 ;  /* 0x0000000000087882 */ /* 0x000fe20000000000 */
[----:B------:R-:W-:Y:S01]  /*0910*/  UMOV UR9, 0x3ff00000 ;  /* 0x3ff0000000097882 */ /* 0x000fe20000000000 */
[----:B------:R-:W-:Y:S03]  /*0920*/  BSSY.RECONVERGENT B0, `(.L_x_15) ;  /* 0x0000016000007945 */ /* 0x000fe60003800200 */
[----:B------:R-:W-:Y:S01]  /*0930*/  DFMA R4, R6, -R2, UR8 ;  /* 0x0000000806047e2b */ /* 0x000fe20008000802 */
[----:B------:R-:W-:Y:S01]  /*0940*/  UMOV UR8, 0xbc6a7efa ;  /* 0xbc6a7efa00087882 */ /* 0x000fe20000000000 */
[----:B------:R-:W-:Y:S02]  /*0950*/  UMOV UR9, 0x3fe09374 ;  /* 0x3fe0937400097882 */ /* 0x000fe40000000000 */
[----:B------:R-:W-:-:S04]  /*0960*/  DADD R18, R18, -UR8 ;  /* 0x8000000812127e29 */ /* 0x000fc80008000000 */
[----:B------:R-:W-:-:S06]  /*0970*/  DFMA R4, R4, R4, R4 ;  /* 0x000000040404722b */ /* 0x000fcc0000000004 */
[----:B------:R-:W-:Y:S02]  /*0980*/  FSETP.GEU.AND P1, PT, |R19|, 6.5827683646048100446e-37, PT ;  /* 0x036000001300780b */ /* 0x000fe40003f2e200 */
[----:B------:R-:W-:-:S08]  /*0990*/  DFMA R4, R6, R4, R6 ;  /* 0x000000040604722b */ /* 0x000fd00000000006 */
[----:B------:R-:W-:-:S08]  /*09a0*/  DFMA R6, R4, -R2, 1 ;  /* 0x3ff000000406742b */ /* 0x000fd00000000802 */
[----:B------:R-:W-:-:S08]  /*09b0*/  DFMA R6, R4, R6, R4 ;  /* 0x000000060406722b */ /* 0x000fd00000000004 */
[----:B------:R-:W-:-:S08]  /*09c0*/  DMUL R4, R6, R18 ;  /* 0x0000001206047228 */ /* 0x000fd00000000000 */
[----:B------:R-:W-:-:S08]  /*09d0*/  DFMA R2, R4, -R2, R18 ;  /* 0x800000020402722b */ /* 0x000fd00000000012 */
[----:B------:R-:W-:-:S10]  /*09e0*/  DFMA R2, R6, R2, R4 ;  /* 0x000000020602722b */ /* 0x000fd40000000004 */
[----:B------:R-:W-:-:S05]  /*09f0*/  FFMA R4, RZ, 1.2239999771118164062, R3 ;  /* 0x3f9cac08ff047823 */ /* 0x000fca0000000003 */
[----:B------:R-:W-:-:S13]  /*0a00*/  FSETP.GT.AND P0, PT, |R4|, 1.469367938527859385e-39, PT ;  /* 0x001000000400780b */ /* 0x000fda0003f04200 */
[----:B------:R-:W-:Y:S05]  /*0a10*/  @P0 BRA P1, `(.L_x_16) ;  /* 0x0000000000180947 */ /* 0x000fea0000800000 */
[----:B------:R-:W-:Y:S01]  /*0a20*/  IMAD.MOV.U32 R4, RZ, RZ, R18 ;  /* 0x000000ffff047224 */ /* 0x000fe200078e0012 */
[----:B------:R-:W-:Y:S01]  /*0a30*/  MOV R2, 0xa60 ;  /* 0x00000a6000027802 */ /* 0x000fe20000000f00 */
[----:B------:R-:W-:-:S07]  /*0a40*/  IMAD.MOV.U32 R5, RZ, RZ, R19 ;  /* 0x000000ffff057224 */ /* 0x000fce00078e0013 */
[----:B-----5:R-:W-:Y:S05]  /*0a50*/  CALL.REL.NOINC `($__internal_0_$__cuda_sm20_div_rn_f64_full) ;  /* 0x0000000000887944 */ /* 0x020fea0003c00000 */
[----:B------:R-:W-:Y:S02]  /*0a60*/  IMAD.MOV.U32 R2, RZ, RZ, R30 ;  /* 0x000000ffff027224 */ /* 0x000fe400078e001e */
[----:B------:R-:W-:-:S07]  /*0a70*/  IMAD.MOV.U32 R3, RZ, RZ, R31 ;  /* 0x000000ffff037224 */ /* 0x000fce00078e001f */
.L_x_16:
[----:B------:R-:W-:Y:S05]  /*0a80*/  BSYNC.RECONVERGENT B0 ;  /* 0x0000000000007941 */ /* 0x000fea0003800200 */
.L_x_15:
[----:B------:R-:W-:Y:S01]  /*0a90*/  DADD R4, R2, 0.5 ;  /* 0x3fe0000002047429 */ /* 0x000fe20000000000 */
[----:B------:R-:W-:Y:S01]  /*0aa0*/  BSSY.RECONVERGENT B0, `(.L_x_17) ;  /* 0x0000009000007945 */ /* 0x000fe20003800200 */
[----:B------:R-:W-:Y:S01]  /*0ab0*/  MOV R2, 0x0 ;  /* 0x0000000000027802 */ /* 0x000fe20000000f00 */
[----:B------:R-:W-:-:S05]  /*0ac0*/  IMAD.MOV.U32 R3, RZ, RZ, 0x3ff00000 ;  /* 0x3ff00000ff037424 */ /* 0x000fca00078e00ff */
[----:B------:R-:W-:-:S14]  /*0ad0*/  DSETP.GT.AND P0, PT, R4, 1, PT ;  /* 0x3ff000000400742a */ /* 0x000fdc0003f04000 */
[----:B------:R-:W-:Y:S05]  /*0ae0*/  @P0 BRA `(.L_x_18) ;  /* 0x0000000000100947 */ /* 0x000fea0003800000 */
[----:B------:R-:W-:Y:S01]  /*0af0*/  DSETP.GEU.AND P0, PT, R4, RZ, PT ;  /* 0x000000ff0400722a */ /* 0x000fe20003f0e000 */
[----:B------:R-:W-:-:S13]  /*0b00*/  CS2R R2, SRZ ;  /* 0x0000000000027805 */ /* 0x000fda000001ff00 */
[----:B------:R-:W-:Y:S02]  /*0b10*/  @P0 IMAD.MOV.U32 R2, RZ, RZ, R4 ;  /* 0x000000ffff020224 */ /* 0x000fe400078e0004 */
[----:B------:R-:W-:-:S07]  /*0b20*/  @P0 IMAD.MOV.U32 R3, RZ, RZ, R5 ;  /* 0x000000ffff030224 */ /* 0x000fce00078e0005 */
.L_x_18:
[----:B------:R-:W-:Y:S05]  /*0b30*/  BSYNC.RECONVERGENT B0 ;  /* 0x0000000000007941 */ /* 0x000fea0003800200 */
.L_x_17:
[----:B------:R-:W-:Y:S01]  /*0b40*/  DADD R2, -R2, 1 ;  /* 0x3ff0000002027429 */ /* 0x000fe20000000100 */
[----:B------:R-:W0:Y:S01]  /*0b50*/  LDCU.64 UR6, c[0x0][0x388] ;  /* 0x00007100ff0677ac */ /* 0x000e220008000a00 */
[----:B-----5:R-:W-:Y:S01]  /*0b60*/  DSETP.GT.AND P0, PT, R14, 0.5, PT ;  /* 0x3fe000000e00742a */ /* 0x020fe20003f04000 */
[----:B------:R-:W-:Y:S05]  /*0b70*/  BSSY.RECONVERGENT B0, `(.L_x_19) ;  /* 0x000000e000007945 */ /* 0x000fea0003800200 */
[----:B------:R-:W-:-:S10]  /*0b80*/  DMUL R2, R2, R8 ;  /* 0x0000000802027228 */ /* 0x000fd40000000000 */
[----:B------:R-:W-:Y:S02]  /*0b90*/  FSEL R2, R2, R10, P0 ;  /* 0x0000000a02027208 */ /* 0x000fe40000000000 */
[----:B------:R-:W-:-:S06]  /*0ba0*/  FSEL R3, R3, R11, P0 ;  /* 0x0000000b03037208 */ /* 0x000fcc0000000000 */
[----:B------:R-:W-:-:S08]  /*0bb0*/  DADD R2, -R12, R2 ;  /* 0x000000000c027229 */ /* 0x000fd00000000102 */
[----:B0-----:R-:W-:Y:S01]  /*0bc0*/  DFMA R12, R2, UR6, R12 ;  /* 0x00000006020c7c2b */ /* 0x001fe2000800000c */
[----:B------:R-:W-:Y:S02]  /*0bd0*/  IMAD.MOV.U32 R2, RZ, RZ, 0x0 ;  /* 0x00000000ff027424 */ /* 0x000fe400078e00ff */
[----:B------:R-:W-:-:S05]  /*0be0*/  IMAD.MOV.U32 R3, RZ, RZ, 0x3ff00000 ;  /* 0x3ff00000ff037424 */ /* 0x000fca00078e00ff */
[----:B------:R-:W-:-:S14]  /*0bf0*/  DSETP.GT.AND P0, PT, R12, 1, PT ;  /* 0x3ff000000c00742a */ /* 0x000fdc0003f04000 */
[----:B------:R-:W-:Y:S05]  /*0c00*/  @P0 BRA `(.L_x_20) ;  /* 0x0000000000100947 */ /* 0x000fea0003800000 */
[----:B------:R-:W-:Y:S01]  /*0c10*/  DSETP.GEU.AND P0, PT, R12, RZ, PT ;  /* 0x000000ff0c00722a */ /* 0x000fe20003f0e000 */
[----:B------:R-:W-:-:S13]  /*0c20*/  CS2R R2, SRZ ;  /* 0x0000000000027805 */ /* 0x000fda000001ff00 */
[----:B------:R-:W-:Y:S01]  /*0c30*/  @P0 MOV R2, R12 ;  /* 0x0000000c00020202 */ /* 0x000fe20000000f00 */
[----:B------:R-:W-:-:S07]  /*0c40*/  @P0 IMAD.MOV.U32 R3, RZ, RZ, R13 ;  /* 0x000000ffff030224 */ /* 0x000fce00078e000d */
.L_x_20:
[----:B------:R-:W-:Y:S05]  /*0c50*/  BSYNC.RECONVERGENT B0 ;  /* 0x0000000000007941 */ /* 0x000fea0003800200 */
.L_x_19:
[----:B------:R-:W-:Y:S01]  /*0c60*/  STG.E.64 desc[UR4][R16.64], R2 ;  /* 0x0000000210007986 */ /* 0x000fe2000c101b04 */
[----:B------:R-:W-:Y:S05]  /*0c70*/  EXIT ;  /* 0x000000000000794d */ /* 0x000fea0003800000 */
        .weak           $__internal_0_$__cuda_sm20_div_rn_f64_full
        .type           $__internal_0_$__cuda_sm20_div_rn_f64_full,@function
        .size           $__internal_0_$__cuda_sm20_div_rn_f64_full,(.L_x_54 - $__internal_0_$__cuda_sm20_div_rn_f64_full)
$__internal_0_$__cuda_sm20_div_rn_f64_full:
[----:B------:R-:W-:Y:S01]  /*0c80*/  IMAD.MOV.U32 R7, RZ, RZ, R5 ;  /* 0x000000ffff077224 */ /* 0x000fe200078e0005 */
[C---:B------:R-:W-:Y:S01]  /*0c90*/  FSETP.GEU.AND P0, PT, |R0|.reuse, 1.469367938527859385e-39, PT ;  /* 0x001000000000780b */ /* 0x040fe20003f0e200 */
[----:B------:R-:W-:Y:S01]  /*0ca0*/  IMAD.U32 R20, RZ, RZ, UR6 ;  /* 0x00000006ff147e24 */ /* 0x000fe2000f8e00ff */
[----:B------:R-:W-:Y:S01]  /*0cb0*/  MOV R21, R0 ;  /* 0x0000000000157202 */ /* 0x000fe20000000f00 */
[----:B------:R-:W-:Y:S01]  /*0cc0*/  IMAD.MOV.U32 R6, RZ, RZ, R4 ;  /* 0x000000ffff067224 */ /* 0x000fe200078e0004 */
[----:B------:R-:W-:Y:S01]  /*0cd0*/  FSETP.GEU.AND P2, PT, |R7|, 1.469367938527859385e-39, PT ;  /* 0x001000000700780b */ /* 0x000fe20003f4e200 */
[----:B------:R-:W-:Y:S01]  /*0ce0*/  IMAD.U32 R4, RZ, RZ, UR6 ;  /* 0x00000006ff047e24 */ /* 0x000fe2000f8e00ff */
[C---:B------:R-:W-:Y:S01]  /*0cf0*/  LOP3.LUT R3, R0.reuse, 0x800fffff, RZ, 0xc0, !PT ;  /* 0x800fffff00037812 */ /* 0x040fe200078ec0ff */
[----:B------:R-:W-:Y:S01]  /*0d00*/  IMAD.MOV.U32 R26, RZ, RZ, 0x1ca00000 ;  /* 0x1ca00000ff1a7424 */ /* 0x000fe200078e00ff */
[----:B------:R-:W-:Y:S01]  /*0d10*/  LOP3.LUT R28, R0, 0x7ff00000, RZ, 0xc0, !PT ;  /* 0x7ff00000001c7812 */ /* 0x000fe200078ec0ff */
[----:B------:R-:W-:Y:S01]  /*0d20*/  IMAD.MOV.U32 R24, RZ, RZ, 0x1 ;  /* 0x00000001ff187424 */ /* 0x000fe200078e00ff */
[----:B------:R-:W-:Y:S01]  /*0d30*/  LOP3.LUT R5, R3, 0x3ff00000, RZ, 0xfc, !PT ;  /* 0x3ff0000003057812 */ /* 0x000fe200078efcff */
[----:B------:R-:W-:Y:S01]  /*0d40*/  BSSY.RECONVERGENT B1, `(.L_x_21) ;  /* 0x0000051000017945 */ /* 0x000fe20003800200 */
[----:B------:R-:W-:Y:S01]  /*0d50*/  LOP3.LUT R3, R7, 0x7ff00000, RZ, 0xc0, !PT ;  /* 0x7ff0000007037812 */ /* 0x000fe200078ec0ff */
[----:B------:R-:W-:Y:S01]  /*0d60*/  @!P0 DMUL R4, R20, 8.98846567431157953865e+307 ;  /* 0x7fe0000014048828 */ /* 0x000fe20000000000 */
[----:B------:R-:W-:-:S02]  /*0d70*/  IMAD.MOV.U32 R20, RZ, RZ, R6 ;  /* 0x000000ffff147224 */ /* 0x000fc400078e0006 */
[----:B------:R-:W-:Y:S02]  /*0d80*/  ISETP.GE.U32.AND P1, PT, R3, R28, PT ;  /* 0x0000001c0300720c */ /* 0x000fe40003f26070 */
[----:B------:R-:W-:Y:S01]  /*0d90*/  @!P2 LOP3.LUT R22, R21, 0x7ff00000, RZ, 0xc0, !PT ;  /* 0x7ff000001516a812 */ /* 0x000fe200078ec0ff */
[----:B------:R-:W0:Y:S01]  /*0da0*/  MUFU.RCP64H R25, R5 ;  /* 0x0000000500197308 */ /* 0x000e220000001800 */
[C---:B------:R-:W-:Y:S02]  /*0db0*/  SEL R21, R26.reuse, 0x63400000, !P1 ;  /* 0x634000001a157807 */ /* 0x040fe40004800000 */
[----:B------:R-:W-:Y:S01]  /*0dc0*/  @!P2 ISETP.GE.U32.AND P3, PT, R3, R22, PT ;  /* 0x000000160300a20c */ /* 0x000fe20003f66070 */
[----:B------:R-:W-:Y:S01]  /*0dd0*/  @!P2 IMAD.MOV.U32 R22, RZ, RZ, RZ ;  /* 0x000000ffff16a224 */ /* 0x000fe200078e00ff */
[----:B------:R-:W-:Y:S02]  /*0de0*/  LOP3.LUT R21, R21, 0x800fffff, R7, 0xf8, !PT ;  /* 0x800fffff15157812 */ /* 0x000fe400078ef807 */
[----:B------:R-:W-:-:S02]  /*0df0*/  @!P2 SEL R23, R26, 0x63400000, !P3 ;  /* 0x634000001a17a807 */ /* 0x000fc40005800000 */
[----:B------:R-:W-:Y:S02]  /*0e00*/  MOV R27, R3 ;  /* 0x00000003001b7202 */ /* 0x000fe40000000f00 */
[----:B------:R-:W-:Y:S02]  /*0e10*/  @!P2 LOP3.LUT R23, R23, 0x80000000, R7, 0xf8, !PT ;  /* 0x800000001717a812 */ /* 0x000fe400078ef807 */
[----:B------:R-:W-:Y:S02]  /*0e20*/  @!P0 LOP3.LUT R28, R5, 0x7ff00000, RZ, 0xc0, !PT ;  /* 0x7ff00000051c8812 */ /* 0x000fe400078ec0ff */
[----:B------:R-:W-:-:S06]  /*0e30*/  @!P2 LOP3.LUT R23, R23, 0x100000, RZ, 0xfc, !PT ;  /* 0x001000001717a812 */ /* 0x000fcc00078efcff */
[----:B------:R-:W-:Y:S02]  /*0e40*/  @!P2 DFMA R20, R20, 2, -R22 ;  /* 0x400000001414a82b */ /* 0x000fe40000000816 */
[----:B0-----:R-:W-:-:S08]  /*0e50*/  DFMA R22, R24, -R4, 1 ;  /* 0x3ff000001816742b */ /* 0x001fd00000000804 */
[----:B------:R-:W-:Y:S01]  /*0e60*/  DFMA R22, R22, R22, R22 ;  /* 0x000000161616722b */ /* 0x000fe20000000016 */
[----:B------:R-:W-:-:S07]  /*0e70*/  @!P2 LOP3.LUT R27, R21, 0x7ff00000, RZ, 0xc0, !PT ;  /* 0x7ff00000151ba812 */ /* 0x000fce00078ec0ff */
[----:B------:R-:W-:-:S08]  /*0e80*/  DFMA R22, R24, R22, R24 ;  /* 0x000000161816722b */ /* 0x000fd00000000018 */
[----:B------:R-:W-:-:S08]  /*0e90*/  DFMA R30, R22, -R4, 1 ;  /* 0x3ff00000161e742b */ /* 0x000fd00000000804 */
[----:B------:R-:W-:-:S08]  /*0ea0*/  DFMA R30, R22, R30, R22 ;  /* 0x0000001e161e722b */ /* 0x000fd00000000016 */
[----:B------:R-:W-:-:S08]  /*0eb0*/  DMUL R24, R30, R20 ;  /* 0x000000141e187228 */ /* 0x000fd00000000000 */
[----:B------:R-:W-:-:S08]  /*0ec0*/  DFMA R22, R24, -R4, R20 ;  /* 0x800000041816722b */ /* 0x000fd00000000014 */
[----:B------:R-:W-:Y:S01]  /*0ed0*/  DFMA R22, R30, R22, R24 ;  /* 0x000000161e16722b */ /* 0x000fe20000000018 */
[----:B------:R-:W-:Y:S02]  /*0ee0*/  VIADD R24, R27, 0xffffffff ;  /* 0xffffffff1b187836 */ /* 0x000fe40000000000 */
[----:B------:R-:W-:-:S03]  /*0ef0*/  IMAD.MOV.U32 R25, RZ, RZ, R0 ;  /* 0x000000ffff197224 */ /* 0x000fc600078e0000 */
[----:B------:R-:W-:Y:S01]  /*0f00*/  ISETP.GT.U32.AND P0, PT, R24, 0x7feffffe, PT ;  /* 0x7feffffe1800780c */ /* 0x000fe20003f04070 */
[----:B------:R-:W-:-:S05]  /*0f10*/  VIADD R24, R28, 0xffffffff ;  /* 0xffffffff1c187836 */ /* 0x000fca0000000000 */
[----:B------:R-:W-:Y:S01]  /*0f20*/  ISETP.GT.U32.OR P0, PT, R24, 0x7feffffe, P0 ;  /* 0x7feffffe1800780c */ /* 0x000fe20000704470 */
[----:B------:R-:W-:-:S12]  /*0f30*/  IMAD.U32 R24, RZ, RZ, UR6 ;  /* 0x00000006ff187e24 */ /* 0x000fd8000f8e00ff */
[----:B------:R-:W-:Y:S05]  /*0f40*/  @P0 BRA `(.L_x_22) ;  /* 0x00000000006c0947 */ /* 0x000fea0003800000 */
[----:B------:R-:W-:-:S04]  /*0f50*/  LOP3.LUT R6, R25, 0x7ff00000, RZ, 0xc0, !PT ;  /* 0x7ff0000019067812 */ /* 0x000fc800078ec0ff */
[CC--:B------:R-:W-:Y:S02]  /*0f60*/  ISETP.GE.U32.AND P0, PT, R3.reuse, R6.reuse, PT ;  /* 0x000000060300720c */ /* 0x0c0fe40003f06070 */
[----:B------:R-:W-:Y:S01]  /*0f70*/  VIADDMNMX R3, R3, -R6, 0xb9600000, !PT ;  /* 0xb960000003037446 */ /* 0x000fe20007800906 */
[----:B------:R-:W-:Y:S01]  /*0f80*/  IMAD.MOV.U32 R6, RZ, RZ, RZ ;  /* 0x000000ffff067224 */ /* 0x000fe200078e00ff */
[----:B------:R-:W-:Y:S02]  /*0f90*/  SEL R26, R26, 0x63400000, !P0 ;  /* 0x634000001a1a7807 */ /* 0x000fe40004000000 */
[----:B------:R-:W-:-:S04]  /*0fa0*/  VIMNMX R3, PT, PT, R3, 0x46a00000, PT ;  /* 0x46a0000003037848 */ /* 0x000fc80003fe0100 */
[----:B------:R-:W-:-:S05]  /*0fb0*/  IADD3 R3, PT, PT, -R26, R3, RZ ;  /* 0x000000031a037210 */ /* 0x000fca0007ffe1ff */
[----:B------:R-:W-:-:S06]  /*0fc0*/  VIADD R7, R3, 0x7fe00000 ;  /* 0x7fe0000003077836 */ /* 0x000fcc0000000000 */
[----:B------:R-:W-:-:S10]  /*0fd0*/  DMUL R30, R22, R6 ;  /* 0x00000006161e7228 */ /* 0x000fd40000000000 */
[----:B------:R-:W-:-:S13]  /*0fe0*/  FSETP.GTU.AND P0, PT, |R31|, 1.469367938527859385e-39, PT ;  /* 0x001000001f00780b */ /* 0x000fda0003f0c200 */
[----:B------:R-:W-:Y:S05]  /*0ff0*/  @P0 BRA `(.L_x_23) ;  /* 0x0000000000940947 */ /* 0x000fea0003800000 */
[----:B------:R-:W-:Y:S01]  /*1000*/  DFMA R4, R22, -R4, R20 ;  /* 0x800000041604722b */ /* 0x000fe20000000014 */
[----:B------:R-:W-:-:S09]  /*1010*/  IMAD.MOV.U32 R20, RZ, RZ, RZ ;  /* 0x000000ffff147224 */ /* 0x000fd200078e00ff */
[C---:B------:R-:W-:Y:S02]  /*1020*/  FSETP.NEU.AND P0, PT, R5.reuse, RZ, PT ;  /* 0x000000ff0500720b */ /* 0x040fe40003f0d000 */
[----:B------:R-:W-:-:S04]  /*1030*/  LOP3.LUT R4, R5, 0x80000000, R25, 0x48, !PT ;  /* 0x8000000005047812 */ /* 0x000fc800078e4819 */
[----:B------:R-:W-:-:S07]  /*1040*/  LOP3.LUT R21, R4, R7, RZ, 0xfc, !PT ;  /* 0x0000000704157212 */ /* 0x000fce00078efcff */
[----:B------:R-:W-:Y:S05]  /*1050*/  @!P0 BRA `(.L_x_23) ;  /* 0x00000000007c8947 */ /* 0x000fea0003800000 */
[----:B------:R-:W-:Y:S01]  /*1060*/  IMAD.MOV R7, RZ, RZ, -R3 ;  /* 0x000000ffff077224 */ /* 0x000fe200078e0a03 */
[----:B------:R-:W-:Y:S01]  /*1070*/  MOV R6, RZ ;  /* 0x000000ff00067202 */ /* 0x000fe20000000f00 */
[----:B------:R-:W-:Y:S01]  /*1080*/  DMUL.RP R20, R22, R20 ;  /* 0x0000001416147228 */ /* 0x000fe20000008000 */
[----:B------:R-:W-:-:S04]  /*1090*/  IADD3 R3, PT, PT, -R3, -0x43300000, RZ ;  /* 0xbcd0000003037810 */ /* 0x000fc80007ffe1ff */
[----:B------:R-:W-:-:S10]  /*10a0*/  DFMA R6, R30, -R6, R22 ;  /* 0x800000061e06722b */ /* 0x000fd40000000016 */
[----:B------:R-:W-:Y:S02]  /*10b0*/  FSETP.NEU.AND P0, PT, |R7|, R3, PT ;  /* 0x000000030700720b */ /* 0x000fe40003f0d200 */
[----:B------:R-:W-:Y:S02]  /*10c0*/  LOP3.LUT R3, R21, R4, RZ, 0x3c, !PT ;  /* 0x0000000415037212 */ /* 0x000fe400078e3cff */
[----:B------:R-:W-:Y:S02]  /*10d0*/  FSEL R30, R20, R30, !P0 ;  /* 0x0000001e141e7208 */ /* 0x000fe40004000000 */
[----:B------:R-:W-:Y:S01]  /*10e0*/  FSEL R31, R3, R31, !P0 ;  /* 0x0000001f031f7208 */ /* 0x000fe20004000000 */
[----:B------:R-:W-:Y:S06]  /*10f0*/  BRA `(.L_x_23) ;  /* 0x0000000000547947 */ /* 0x000fec0003800000 */
.L_x_22:
[----:B------:R-:W-:-:S14]  /*1100*/  DSETP.NAN.AND P0, PT, R6, R6, PT ;  /* 0x000000060600722a */ /* 0x000fdc0003f08000 */
[----:B------:R-:W-:Y:S05]  /*1110*/  @P0 BRA `(.L_x_24) ;  /* 0x0000000000440947 */ /* 0x000fea0003800000 */
[----:B------:R-:W-:-:S14]  /*1120*/  DSETP.NAN.AND P0, PT, R24, R24, PT ;  /* 0x000000181800722a */ /* 0x000fdc0003f08000 */
[----:B------:R-:W-:Y:S05]  /*1130*/  @P0 BRA `(.L_x_25) ;  /* 0x0000000000300947 */ /* 0x000fea0003800000 */
[----:B------:R-:W-:Y:S01]  /*1140*/  ISETP.NE.AND P0, PT, R27, R28, PT ;  /* 0x0000001c1b00720c */ /* 0x000fe20003f05270 */
[----:B------:R-:W-:Y:S02]  /*1150*/  IMAD.MOV.U32 R30, RZ, RZ, 0x0 ;  /* 0x00000000ff1e7424 */ /* 0x000fe400078e00ff */
[----:B------:R-:W-:-:S10]  /*1160*/  IMAD.MOV.U32 R31, RZ, RZ, -0x80000 ;  /* 0xfff80000ff1f7424 */ /* 0x000fd400078e00ff */
[----:B------:R-:W-:Y:S05]  /*1170*/  @!P0 BRA `(.L_x_23) ;  /* 0x0000000000348947 */ /* 0x000fea0003800000 */
[----:B------:R-:W-:Y:S02]  /*1180*/  ISETP.NE.AND P0, PT, R27, 0x7ff00000, PT ;  /* 0x7ff000001b00780c */ /* 0x000fe40003f05270 */
[----:B------:R-:W-:Y:S02]  /*1190*/  LOP3.LUT R31, R7, 0x80000000, R25, 0x48, !PT ;  /* 0x80000000071f7812 */ /* 0x000fe400078e4819 */
[----:B------:R-:W-:-:S13]  /*11a0*/  ISETP.EQ.OR P0, PT, R28, RZ, !P0 ;  /* 0x000000ff1c00720c */ /* 0x000fda0004702670 */
[----:B------:R-:W-:Y:S01]  /*11b0*/  @P0 LOP3.LUT R3, R31, 0x7ff00000, RZ, 0xfc, !PT ;  /* 0x7ff000001f030812 */ /* 0x000fe200078efcff */
[----:B------:R-:W-:Y:S02]  /*11c0*/  @!P0 IMAD.MOV.U32 R30, RZ, RZ, RZ ;  /* 0x000000ffff1e8224 */ /* 0x000fe400078e00ff */
[----:B------:R-:W-:Y:S01]  /*11d0*/  @P0 IMAD.MOV.U32 R30, RZ, RZ, RZ ;  /* 0x000000ffff1e0224 */ /* 0x000fe200078e00ff */
[----:B------:R-:W-:Y:S01]  /*11e0*/  @P0 MOV R31, R3 ;  /* 0x00000003001f0202 */ /* 0x000fe20000000f00 */
[----:B------:R-:W-:Y:S06]  /*11f0*/  BRA `(.L_x_23) ;  /* 0x0000000000147947 */ /* 0x000fec0003800000 */
.L_x_25:
[----:B------:R-:W-:Y:S01]  /*1200*/  LOP3.LUT R31, R25, 0x80000, RZ, 0xfc, !PT ;  /* 0x00080000191f7812 */ /* 0x000fe200078efcff */
[----:B------:R-:W-:Y:S01]  /*1210*/  IMAD.MOV.U32 R30, RZ, RZ, R24 ;  /* 0x000000ffff1e7224 */ /* 0x000fe200078e0018 */
[----:B------:R-:W-:Y:S06]  /*1220*/  BRA `(.L_x_23) ;  /* 0x0000000000087947 */ /* 0x000fec0003800000 */
.L_x_24:
[----:B------:R-:W-:Y:S01]  /*1230*/  LOP3.LUT R31, R7, 0x80000, RZ, 0xfc, !PT ;  /* 0x00080000071f7812 */ /* 0x000fe200078efcff */
[----:B------:R-:W-:-:S07]  /*1240*/  IMAD.MOV.U32 R30, RZ, RZ, R6 ;  /* 0x000000ffff1e7224 */ /* 0x000fce00078e0006 */
.L_x_23:
[----:B------:R-:W-:Y:S05]  /*1250*/  BSYNC.RECONVERGENT B1 ;  /* 0x0000000000017941 */ /* 0x000fea0003800200 */
.L_x_21:
[----:B------:R-:W-:-:S04]  /*1260*/  IMAD.MOV.U32 R3, RZ, RZ, 0x0 ;  /* 0x00000000ff037424 */ /* 0x000fc800078e00ff */
[----:B------:R-:W-:Y:S05]  /*1270*/  RET.REL.NODEC R2 `(S) ;  /* 0xffffffec02607950 */ /* 0x000fea0003c3ffff */
.L_x_26:
        /* <DEDUP_REMOVED lines=16> */
.L_x_54:


//--------------------- .text.MultiplyZ           --------------------------
	.section	.text.MultiplyZ,"ax",@progbits
	.align	128
        .global         MultiplyZ
        .type           MultiplyZ,@function
        .size           MultiplyZ,(.L_x_60 - MultiplyZ)
        .other          MultiplyZ,@"STO_CUDA_ENTRY STV_DEFAULT"
MultiplyZ:
.text.MultiplyZ:
        /* <DEDUP_REMOVED lines=16> */
[----:B------:R-:W2:Y:S01]  /*0100*/  LDC.64 R2, c[0x0][0x388] ;  /* 0x0000e200ff027b82 */ /* 0x000ea20000000a00 */
[----:B0-----:R-:W-:-:S06]  /*0110*/  IMAD.WIDE.U32 R8, R5, 0x10, R8 ;  /* 0x0000001005087825 */ /* 0x001fcc00078e0008 */
[----:B-1----:R-:W3:Y:S01]  /*0120*/  LDG.E.128 R8, desc[UR4][R8.64] ;  /* 0x0000000408087981 */ /* 0x002ee2000c1e1d00 */
[----:B--2---:R-:W-:-:S05]  /*0130*/  IMAD.WIDE.U32 R2, R5, 0x10, R2 ;  /* 0x0000001005027825 */ /* 0x004fca00078e0002 */
[----:B------:R-:W3:Y:S02]  /*0140*/  LDG.E.128 R4, desc[UR4][R2.64] ;  /* 0x0000000402047981 */ /* 0x000ee4000c1e1d00 */
[-C--:B---3--:R-:W-:Y:S02]  /*0150*/  DMUL R12, R6, R10.reuse ;  /* 0x0000000a060c7228 */ /* 0x088fe40000000000 */
[----:B------:R-:W-:-:S06]  /*0160*/  DMUL R10, R4, R10 ;  /* 0x0000000a040a7228 */ /* 0x000fcc0000000000 */
[-C--:B------:R-:W-:Y:S02]  /*0170*/  DFMA R4, R4, R8.reuse, -R12 ;  /* 0x000000080404722b */ /* 0x080fe4000000080c */
[----:B------:R-:W-:-:S07]  /*0180*/  DFMA R6, R6, R8, R10 ;  /* 0x000000080606722b */ /* 0x000fce000000000a */
[----:B------:R-:W-:Y:S01]  /*0190*/  STG.E.128 desc[UR4][R2.64], R4 ;  /* 0x0000000402007986 */ /* 0x000fe2000c101d04 */
[----:B------:R-:W-:Y:S05]  /*01a0*/  EXIT ;  /* 0x000000000000794d */ /* 0x000fea0003800000 */
.L_x_27:
        /* <DEDUP_REMOVED lines=13> */
.L_x_60:


//--------------------- .text.DivideScalarD       --------------------------
	.section	.text.DivideScalarD,"ax",@progbits
	.align	128
        .global         DivideScalarD
        .type           DivideScalarD,@function
        .size           DivideScalarD,(.L_x_55 - DivideScalarD)
        .other          DivideScalarD,@"STO_CUDA_ENTRY STV_DEFAULT"
DivideScalarD:
.text.DivideScalarD:
        /* <DEDUP_REMOVED lines=15> */
[----:B------:R-:W-:Y:S01]  /*00f0*/  IMAD R3, R3, UR6, R0 ;  /* 0x0000000603037c24 */ /* 0x000fe2000f8e0200 */
[----:B------:R-:W2:Y:S05]  /*0100*/  LDCU UR6, c[0x0][0x394] ;  /* 0x00007280ff0677ac */ /* 0x000eaa0008000800 */
[----:B------:R-:W3:Y:S01]  /*0110*/  LDC.64 R8, c[0x0][0x390] ;  /* 0x0000e400ff087b82 */ /* 0x000ee20000000a00 */
[----:B0-----:R-:W-:-:S05]  /*0120*/  IMAD.WIDE.U32 R4, R3, 0x8, R4 ;  /* 0x0000000803047825 */ /* 0x001fca00078e0004 */
[----:B-1----:R-:W4:Y:S01]  /*0130*/  LDG.E.64 R10, desc[UR4][R4.64] ;  /* 0x00000004040a7981 */ /* 0x002f22000c1e1b00 */
[----:B--2---:R-:W3:Y:S01]  /*0140*/  MUFU.RCP64H R3, UR6 ;  /* 0x0000000600037d08 */ /* 0x004ee20008001800 */
[----:B------:R-:W-:Y:S01]  /*0150*/  IMAD.MOV.U32 R2, RZ, RZ, 0x1 ;  /* 0x00000001ff027424 */ /* 0x000fe200078e00ff */
[----:B------:R-:W-:Y:S05]  /*0160*/  BSSY.RECONVERGENT B0, `(.L_x_28) ;  /* 0x0000011000007945 */ /* 0x000fea0003800200 */
[----:B---3--:R-:W-:-:S08]  /*0170*/  DFMA R6, R2, -R8, 1 ;  /* 0x3ff000000206742b */ /* 0x008fd00000000808 */
[----:B------:R-:W-:-:S08]  /*0180*/  DFMA R6, R6, R6, R6 ;  /* 0x000000060606722b */ /* 0x000fd00000000006 */
[----:B------:R-:W-:-:S08]  /*0190*/  DFMA R6, R2, R6, R2 ;  /* 0x000000060206722b */ /* 0x000fd00000000002 */
[----:B------:R-:W-:-:S08]  /*01a0*/  DFMA R2, R6, -R8, 1 ;  /* 0x3ff000000602742b */ /* 0x000fd00000000808 */
[----:B------:R-:W-:-:S08]  /*01b0*/  DFMA R2, R6, R2, R6 ;  /* 0x000000020602722b */ /* 0x000fd00000000006 */
[----:B----4-:R-:W-:Y:S01]  /*01c0*/  DMUL R6, R10, R2 ;  /* 0x000000020a067228 */ /* 0x010fe20000000000 */
[----:B------:R-:W-:-:S07]  /*01d0*/  FSETP.GEU.AND P1, PT, |R11|, 6.5827683646048100446e-37, PT ;  /* 0x036000000b00780b */ /* 0x000fce0003f2e200 */
[----:B------:R-:W-:-:S08]  /*01e0*/  DFMA R8, R6, -R8, R10 ;  /* 0x800000080608722b */ /* 0x000fd0000000000a */
[----:B------:R-:W-:-:S10]  /*01f0*/  DFMA R2, R2, R8, R6 ;  /* 0x000000080202722b */ /* 0x000fd40000000006 */
[----:B------:R-:W-:-:S05]  /*0200*/  FFMA R0, RZ, UR6, R3 ;  /* 0x00000006ff007c23 */ /* 0x000fca0008000003 */
[----:B------:R-:W-:-:S13]  /*0210*/  FSETP.GT.AND P0, PT, |R0|, 1.469367938527859385e-39, PT ;  /* 0x001000000000780b */ /* 0x000fda0003f04200 */
[----:B------:R-:W-:Y:S05]  /*0220*/  @P0 BRA P1, `(.L_x_29) ;  /* 0x0000000000100947 */ /* 0x000fea0000800000 */
[----:B------:R-:W-:-:S07]  /*0230*/  MOV R0, 0x250 ;  /* 0x0000025000007802 */ /* 0x000fce0000000f00 */
[----:B------:R-:W-:Y:S05]  /*0240*/  CALL.REL.NOINC `($__internal_1_$__cuda_sm20_div_rn_f64_full) ;  /* 0x0000000000147944 */ /* 0x000fea0003c00000 */
[----:B------:R-:W-:Y:S02]  /*0250*/  IMAD.MOV.U32 R2, RZ, RZ, R12 ;  /* 0x000000ffff027224 */ /* 0x000fe400078e000c */
[----:B------:R-:W-:-:S07]  /*0260*/  IMAD.MOV.U32 R3, RZ, RZ, R13 ;  /* 0x000000ffff037224 */ /* 0x000fce00078e000d */
.L_x_29:
[----:B------:R-:W-:Y:S05]  /*0270*/  BSYNC.RECONVERGENT B0 ;  /* 0x0000000000007941 */ /* 0x000fea0003800200 */
.L_x_28:
[----:B------:R-:W-:Y:S01]  /*0280*/  STG.E.64 desc[UR4][R4.64], R2 ;  /* 0x0000000204007986 */ /* 0x000fe2000c101b04 */
[----:B------:R-:W-:Y:S05]  /*0290*/  EXIT ;  /* 0x000000000000794d */ /* 0x000fea0003800000 */
        .weak           $__internal_1_$__cuda_sm20_div_rn_f64_full
        .type           $__internal_1_$__cuda_sm20_div_rn_f64_full,@function
        .size           $__internal_1_$__cuda_sm20_div_rn_f64_full,(.L_x_55 - $__internal_1_$__cuda_sm20_div_rn_f64_full)
$__internal_1_$__cuda_sm20_div_rn_f64_full:
[----:B------:R-:W0:Y:S01]  /*02a0*/  LDC.64 R2, c[0x0][0x390] ;  /* 0x0000e400ff027b82 */ /* 0x000e220000000a00 */
[C---:B------:R-:W-:Y:S01]  /*02b0*/  FSETP.GEU.AND P2, PT, |R11|.reuse, 1.469367938527859385e-39, PT ;  /* 0x001000000b00780b */ /* 0x040fe20003f4e200 */
[----:B------:R-:W-:Y:S01]  /*02c0*/  IMAD.MOV.U32 R16, RZ, RZ, 0x1ca00000 ;  /* 0x1ca00000ff107424 */ /* 0x000fe200078e00ff */
[----:B------:R-:W-:Y:S01]  /*02d0*/  LOP3.LUT R12, R11, 0x7ff00000, RZ, 0xc0, !PT ;  /* 0x7ff000000b0c7812 */ /* 0x000fe200078ec0ff */
[----:B------:R-:W-:Y:S01]  /*02e0*/  BSSY.RECONVERGENT B1, `(.L_x_30) ;  /* 0x0000051000017945 */ /* 0x000fe20003800200 */
[C---:B0-----:R-:W-:Y:S02]  /*02f0*/  FSETP.GEU.AND P0, PT, |R3|.reuse, 1.469367938527859385e-39, PT ;  /* 0x001000000300780b */ /* 0x041fe40003f0e200 */
[C---:B------:R-:W-:Y:S02]  /*0300*/  LOP3.LUT R6, R3.reuse, 0x800fffff, RZ, 0xc0, !PT ;  /* 0x800fffff03067812 */ /* 0x040fe400078ec0ff */
[----:B------:R-:W-:Y:S02]  /*0310*/  LOP3.LUT R13, R3, 0x7ff00000, RZ, 0xc0, !PT ;  /* 0x7ff00000030d7812 */ /* 0x000fe400078ec0ff */
[----:B------:R-:W-:Y:S01]  /*0320*/  LOP3.LUT R7, R6, 0x3ff00000, RZ, 0xfc, !PT ;  /* 0x3ff0000006077812 */ /* 0x000fe200078efcff */
[----:B------:R-:W-:Y:S01]  /*0330*/  IMAD.MOV.U32 R6, RZ, RZ, R2 ;  /* 0x000000ffff067224 */ /* 0x000fe200078e0002 */
[----:B------:R-:W-:Y:S01]  /*0340*/  ISETP.GE.U32.AND P1, PT, R12, R13, PT ;  /* 0x0000000d0c00720c */ /* 0x000fe20003f26070 */
[----:B------:R-:W-:-:S04]  /*0350*/  IMAD.MOV.U32 R23, RZ, RZ, R13 ;  /* 0x000000ffff177224 */ /* 0x000fc800078e000d */
[----:B------:R-:W0:Y:S02]  /*0360*/  @!P0 LDC.64 R8, c[0x0][0x390] ;  /* 0x0000e400ff088b82 */ /* 0x000e240000000a00 */
[----:B0-----:R-:W-:Y:S01]  /*0370*/  @!P0 DMUL R6, R8, 8.98846567431157953865e+307 ;  /* 0x7fe0000008068828 */ /* 0x001fe20000000000 */
[----:B------:R-:W-:-:S05]  /*0380*/  IMAD.MOV.U32 R8, RZ, RZ, 0x1 ;  /* 0x00000001ff087424 */ /* 0x000fca00078e00ff */
[----:B------:R-:W0:Y:S04]  /*0390*/  MUFU.RCP64H R9, R7 ;  /* 0x0000000700097308 */ /* 0x000e280000001800 */
[----:B------:R-:W-:-:S05]  /*03a0*/  @!P0 LOP3.LUT R23, R7, 0x7ff00000, RZ, 0xc0, !PT ;  /* 0x7ff0000007178812 */ /* 0x000fca00078ec0ff */
[----:B------:R-:W-:Y:S01]  /*03b0*/  VIADD R24, R23, 0xffffffff ;  /* 0xffffffff17187836 */ /* 0x000fe20000000000 */
[----:B0-----:R-:W-:-:S08]  /*03c0*/  DFMA R14, R8, -R6, 1 ;  /* 0x3ff00000080e742b */ /* 0x001fd00000000806 */
[----:B------:R-:W-:-:S08]  /*03d0*/  DFMA R14, R14, R14, R14 ;  /* 0x0000000e0e0e722b */ /* 0x000fd0000000000e */
[----:B------:R-:W-:Y:S01]  /*03e0*/  DFMA R18, R8, R14, R8 ;  /* 0x0000000e0812722b */ /* 0x000fe20000000008 */
[----:B------:R-:W-:Y:S01]  /*03f0*/  SEL R15, R16, 0x63400000, !P1 ;  /* 0x63400000100f7807 */ /* 0x000fe20004800000 */
[----:B------:R-:W-:Y:S02]  /*0400*/  IMAD.MOV.U32 R8, RZ, RZ, R10 ;  /* 0x000000ffff087224 */ /* 0x000fe400078e000a */
[----:B------:R-:W-:Y:S01]  /*0410*/  IMAD.MOV.U32 R14, RZ, RZ, R12 ;  /* 0x000000ffff0e7224 */ /* 0x000fe200078e000c */
[C-C-:B------:R-:W-:Y:S02]  /*0420*/  @!P2 LOP3.LUT R16, R15.reuse, 0x80000000, R11.reuse, 0xf8, !PT ;  /* 0x800000000f10a812 */ /* 0x140fe400078ef80b */
[----:B------:R-:W-:Y:S01]  /*0430*/  LOP3.LUT R9, R15, 0x800fffff, R11, 0xf8, !PT ;  /* 0x800fffff0f097812 */ /* 0x000fe200078ef80b */
[----:B------:R-:W-:Y:S01]  /*0440*/  DFMA R20, R18, -R6, 1 ;  /* 0x3ff000001214742b */ /* 0x000fe20000000806 */
[----:B------:R-:W-:Y:S01]  /*0450*/  @!P2 LOP3.LUT R17, R16, 0x100000, RZ, 0xfc, !PT ;  /* 0x001000001011a812 */ /* 0x000fe200078efcff */
[----:B------:R-:W-:-:S06]  /*0460*/  @!P2 IMAD.MOV.U32 R16, RZ, RZ, RZ ;  /* 0x000000ffff10a224 */ /* 0x000fcc00078e00ff */
[----:B------:R-:W-:Y:S02]  /*0470*/  @!P2 DFMA R8, R8, 2, -R16 ;  /* 0x400000000808a82b */ /* 0x000fe40000000810 */
[----:B------:R-:W-:-:S08]  /*0480*/  DFMA R16, R18, R20, R18 ;  /* 0x000000141210722b */ /* 0x000fd00000000012 */
[----:B------:R-:W-:Y:S01]  /*0490*/  @!P2 LOP3.LUT R14, R9, 0x7ff00000, RZ, 0xc0, !PT ;  /* 0x7ff00000090ea812 */ /* 0x000fe200078ec0ff */
[----:B------:R-:W-:-:S04]  /*04a0*/  DMUL R18, R16, R8 ;  /* 0x0000000810127228 */ /* 0x000fc80000000000 */
[----:B------:R-:W-:-:S04]  /*04b0*/  VIADD R22, R14, 0xffffffff ;  /* 0xffffffff0e167836 */ /* 0x000fc80000000000 */
[----:B------:R-:W-:Y:S01]  /*04c0*/  DFMA R20, R18, -R6, R8 ;  /* 0x800000061214722b */ /* 0x000fe20000000008 */
[----:B------:R-:W-:-:S04]  /*04d0*/  ISETP.GT.U32.AND P0, PT, R22, 0x7feffffe, PT ;  /* 0x7feffffe1600780c */ /* 0x000fc80003f04070 */
[----:B------:R-:W-:-:S03]  /*04e0*/  ISETP.GT.U32.OR P0, PT, R24, 0x7feffffe, P0 ;  /* 0x7feffffe1800780c */ /* 0x000fc60000704470 */
[----:B------:R-:W-:-:S10]  /*04f0*/  DFMA R16, R16, R20, R18 ;  /* 0x000000141010722b */ /* 0x000fd40000000012 */
[----:B------:R-:W-:Y:S05]  /*0500*/  @P0 BRA `(.L_x_31) ;  /* 0x0000000000600947 */ /* 0x000fea0003800000 */
[----:B------:R-:W-:Y:S01]  /*0510*/  VIADDMNMX R12, R12, -R13, 0xb9600000, !PT ;  /* 0xb96000000c0c7446 */ /* 0x000fe2000780090d */
[----:B------:R-:W-:-:S03]  /*0520*/  IMAD.MOV.U32 R10, RZ, RZ, RZ ;  /* 0x000000ffff0a7224 */ /* 0x000fc600078e00ff */
[----:B------:R-:W-:-:S05]  /*0530*/  VIMNMX R12, PT, PT, R12, 0x46a00000, PT ;  /* 0x46a000000c0c7848 */ /* 0x000fca0003fe0100 */
[----:B------:R-:W-:-:S04]  /*0540*/  IMAD.IADD R15, R12, 0x1, -R15 ;  /* 0x000000010c0f7824 */ /* 0x000fc800078e0a0f */
        /* <DEDUP_REMOVED lines=11> */
[----:B------:R-:W-:Y:S01]  /*0600*/  DMUL.RP R10, R16, R10 ;  /* 0x0000000a100a7228 */ /* 0x000fe20000008000 */
[----:B------:R-:W-:Y:S01]  /*0610*/  IMAD.MOV.U32 R2, RZ, RZ, RZ ;  /* 0x000000ffff027224 */ /* 0x000fe200078e00ff */
[----:B------:R-:W-:-:S05]  /*0620*/  IADD3 R15, PT, PT, -R15, -0x43300000, RZ ;  /* 0xbcd000000f0f7810 */ /* 0x000fca0007ffe1ff */
[----:B------:R-:W-:-:S03]  /*0630*/  DFMA R2, R12, -R2, R16 ;  /* 0x800000020c02722b */ /* 0x000fc60000000010 */
[----:B------:R-:W-:-:S07]  /*0640*/  LOP3.LUT R9, R11, R9, RZ, 0x3c, !PT ;  /* 0x000000090b097212 */ /* 0x000fce00078e3cff */
[----:B------:R-:W-:-:S04]  /*0650*/  FSETP.NEU.AND P0, PT, |R3|, R15, PT ;  /* 0x0000000f0300720b */ /* 0x000fc80003f0d200 */
[----:B------:R-:W-:Y:S02]  /*0660*/  FSEL R12, R10, R12, !P0 ;  /* 0x0000000c0a0c7208 */ /* 0x000fe40004000000 */
[----:B------:R-:W-:Y:S01]  /*0670*/  FSEL R13, R9, R13, !P0 ;  /* 0x0000000d090d7208 */ /* 0x000fe20004000000 */
[----:B------:R-:W-:Y:S06]  /*0680*/  BRA `(.L_x_32) ;  /* 0x0000000000587947 */ /* 0x000fec0003800000 */
.L_x_31:
[----:B------:R-:W-:-:S14]  /*0690*/  DSETP.NAN.AND P0, PT, R10, R10, PT ;  /* 0x0000000a0a00722a */ /* 0x000fdc0003f08000 */
[----:B------:R-:W-:Y:S05]  /*06a0*/  @P0 BRA `(.L_x_33) ;  /* 0x0000000000480947 */ /* 0x000fea0003800000 */
[----:B------:R-:W0:Y:S02]  /*06b0*/  LDC.64 R6, c[0x0][0x390] ;  /* 0x0000e400ff067b82 */ /* 0x000e240000000a00 */
[----:B0-----:R-:W-:-:S14]  /*06c0*/  DSETP.NAN.AND P0, PT, R6, R6, PT ;  /* 0x000000060600722a */ /* 0x001fdc0003f08000 */
        /* <DEDUP_REMOVED lines=10> */
[----:B------:R-:W-:Y:S02]  /*0770*/  @P0 IMAD.MOV.U32 R12, RZ, RZ, RZ ;  /* 0x000000ffff0c0224 */ /* 0x000fe400078e00ff */
[----:B------:R-:W-:Y:S01]  /*0780*/  @P0 IMAD.MOV.U32 R13, RZ, RZ, R2 ;  /* 0x000000ffff0d0224 */ /* 0x000fe200078e0002 */
[----:B------:R-:W-:Y:S06]  /*0790*/  BRA `(.L_x_32) ;  /* 0x0000000000147947 */ /* 0x000fec0003800000 */
.L_x_34:
[----:B------:R-:W-:Y:S01]  /*07a0*/  LOP3.LUT R13, R3, 0x80000, RZ, 0xfc, !PT ;  /* 0x00080000030d7812 */ /* 0x000fe200078efcff */
[----:B------:R-:W-:Y:S01]  /*07b0*/  IMAD.MOV.U32 R12, RZ, RZ, R2 ;  /* 0x000000ffff0c7224 */ /* 0x000fe200078e0002 */
[----:B------:R-:W-:Y:S06]  /*07c0*/  BRA `(.L_x_32) ;  /* 0x0000000000087947 */ /* 0x000fec0003800000 */
.L_x_33:
[----:B------:R-:W-:Y:S01]  /*07d0*/  LOP3.LUT R13, R11, 0x80000, RZ, 0xfc, !PT ;  /* 0x000800000b0d7812 */ /* 0x000fe200078efcff */
[----:B------:R-:W-:-:S07]  /*07e0*/  IMAD.MOV.U32 R12, RZ, RZ, R10 ;  /* 0x000000ffff0c7224 */ /* 0x000fce00078e000a */
.L_x_32:
[----:B------:R-:W-:Y:S05]  /*07f0*/  BSYNC.RECONVERGENT B1 ;  /* 0x0000000000017941 */ /* 0x000fea0003800200 */
.L_x_30:
[----:B------:R-:W-:Y:S02]  /*0800*/  IMAD.MOV.U32 R2, RZ, RZ, R0 ;  /* 0x000000ffff027224 */ /* 0x000fe400078e0000 */
[----:B------:R-:W-:-:S04]  /*0810*/  IMAD.MOV.U32 R3, RZ, RZ, 0x0 ;  /* 0x00000000ff037424 */ /* 0x000fc800078e00ff */
[----:B------:R-:W-:Y:S05]  /*0820*/  RET.REL.NODEC R2 `(DivideScalarD) ;  /* 0xfffffff402f47950 */ /* 0x000fea0003c3ffff */
.L_x_35:
        /* <DEDUP_REMOVED lines=13> */
.L_x_55:


//--------------------- .text.SubtractD           --------------------------
	.section	.text.SubtractD,"ax",@progbits
	.align	128
        .global         SubtractD
        .type           SubtractD,@function
        .size           SubtractD,(.L_x_62 - SubtractD)
        .other          SubtractD,@"STO_CUDA_ENTRY STV_DEFAULT"
SubtractD:
.text.SubtractD:
        /* <DEDUP_REMOVED lines=18> */
[----:B-1----:R-:W3:Y:S01]  /*0120*/  LDG.E.64 R2, desc[UR4][R2.64] ;  /* 0x0000000402027981 */ /* 0x002ee2000c1e1b00 */
[----:B--2---:R-:W-:-:S05]  /*0130*/  IMAD.WIDE.U32 R4, R7, 0x8, R4 ;  /* 0x0000000807047825 */ /* 0x004fca00078e0004 */
[----:B------:R-:W3:Y:S02]  /*0140*/  LDG.E.64 R6, desc[UR4][R4.64] ;  /* 0x0000000404067981 */ /* 0x000ee4000c1e1b00 */
[----:B---3--:R-:W-:-:S07]  /*0150*/  DADD R6, -R2, R6 ;  /* 0x0000000002067229 */ /* 0x008fce0000000106 */
[----:B------:R-:W-:Y:S01]  /*0160*/  STG.E.64 desc[UR4][R4.64], R6 ;  /* 0x0000000604007986 */ /* 0x000fe2000c101b04 */
[----:B------:R-:W-:Y:S05]  /*0170*/  EXIT ;  /* 0x000000000000794d */ /* 0x000fea0003800000 */
.L_x_36:
        /* <DEDUP_REMOVED lines=16> */
.L_x_62:


//--------------------- .text.CreateAntialiasedCircle --------------------------
	.section	.text.CreateAntialiasedCircle,"ax",@progbits
	.align	128
        .global         CreateAntialiasedCircle
        .type           CreateAntialiasedCircle,@function
        .size           CreateAntialiasedCircle,(.L_x_57 - CreateAntialiasedCircle)
        .other          CreateAntialiasedCircle,@"STO_CUDA_ENTRY STV_DEFAULT"
CreateAntialiasedCircle:
.text.CreateAntialiasedCircle:
        /* <DEDUP_REMOVED lines=13> */
[----:B------:R-:W-:Y:S02]  /*00d0*/  UISETP.LT.U32.AND UP0, UPT, UR7, UR6, UPT ;  /* 0x000000060700728c */ /* 0x000fe4000bf01070 */
[----:B------:R-:W-:Y:S02]  /*00e0*/  I2F.F64.U32 R10, UR7 ;  /* 0x00000007000a7d12 */ /* 0x000fe40008201800 */
[----:B------:R-:W-:-:S06]  /*00f0*/  USEL UR4, UR7, UR6, UP0 ;  /* 0x0000000607047287 */ /* 0x000fcc0008000000 */
[----:B------:R-:W0:Y:S08]  /*0100*/  I2F.F64.U32 R14, R0 ;  /* 0x00000000000e7312 */ /* 0x000e300000201800 */
[----:B------:R-:W1:Y:S01]  /*0110*/  I2F.F64.U32 R6, UR4 ;  /* 0x0000000400067d12 */ /* 0x000e620008201800 */
[----:B0-----:R-:W-:-:S07]  /*0120*/  DFMA R10, R10, -0.5, R14 ;  /* 0xbfe000000a0a782b */ /* 0x001fce000000000e */
[----:B------:R-:W-:Y:S01]  /*0130*/  I2F.F64.U32 R4, UR6 ;  /* 0x0000000600047d12 */ /* 0x000fe20008201800 */
[----:B-1----:R-:W-:Y:S01]  /*0140*/  ISETP.GT.AND P0, PT, R7, 0xfffff, PT ;  /* 0x000fffff0700780c */ /* 0x002fe20003f04270 */
[----:B------:R-:W-:-:S06]  /*0150*/  IMAD.MOV.U32 R8, RZ, RZ, R6 ;  /* 0x000000ffff087224 */ /* 0x000fcc00078e0006 */
[----:B------:R-:W0:Y:S01]  /*0160*/  I2F.F64.U32 R12, R3 ;  /* 0x00000003000c7312 */ /* 0x000e220000201800 */
[----:B------:R-:W-:Y:S01]  /*0170*/  IMAD.MOV.U32 R9, RZ, RZ, R7 ;  /* 0x000000ffff097224 */ /* 0x000fe200078e0007 */
[----:B------:R-:W-:-:S05]  /*0180*/  DMUL R10, R10, R10 ;  /* 0x0000000a0a0a7228 */ /* 0x000fca0000000000 */
[----:B------:R-:W-:Y:S02]  /*0190*/  @!P0 DMUL R8, R8, 1.80143985094819840000e+16 ;  /* 0x4350000008088828 */ /* 0x000fe40000000000 */
[----:B0-----:R-:W-:-:S08]  /*01a0*/  DFMA R4, R4, -0.5, R12 ;  /* 0xbfe000000404782b */ /* 0x001fd0000000000c */
[----:B------:R-:W-:Y:S01]  /*01b0*/  @!P0 IMAD.MOV.U32 R7, RZ, RZ, R9 ;  /* 0x000000ffff078224 */ /* 0x000fe200078e0009 */
[----:B------:R-:W-:Y:S01]  /*01c0*/  DFMA R4, R4, R4, R10 ;  /* 0x000000040404722b */ /* 0x000fe2000000000a */
[----:B------:R-:W-:-:S03]  /*01d0*/  @!P0 IMAD.MOV.U32 R6, RZ, RZ, R8 ;  /* 0x000000ffff068224 */ /* 0x000fc600078e0008 */
[----:B------:R-:W-:-:S04]  /*01e0*/  IADD3 R2, PT, PT, R7, -0x1, RZ ;  /* 0xffffffff07027810 */ /* 0x000fc80007ffe0ff */
[----:B------:R-:W-:Y:S01]  /*01f0*/  ISETP.GT.U32.AND P1, PT, R2, 0x7feffffe, PT ;  /* 0x7feffffe0200780c */ /* 0x000fe20003f24070 */
[----:B------:R-:W-:Y:S02]  /*0200*/  IMAD.MOV.U32 R2, RZ, RZ, -0x3ff ;  /* 0xfffffc01ff027424 */ /* 0x000fe400078e00ff */
[----:B------:R-:W-:-:S10]  /*0210*/  @!P0 IMAD.MOV.U32 R2, RZ, RZ, -0x435 ;  /* 0xfffffbcbff028424 */ /* 0x000fd400078e00ff */
[----:B------:R-:W-:Y:S05]  /*0220*/  @P1 BRA `(.L_x_37) ;  /* 0x0000000400041947 */ /* 0x000fea0003800000 */
[----:B------:R-:W-:Y:S01]  /*0230*/  LOP3.LUT R8, R7, 0xfffff, RZ, 0xc0, !PT ;  /* 0x000fffff07087812 */ /* 0x000fe200078ec0ff */
[----:B------:R-:W-:Y:S01]  /*0240*/  IMAD.MOV.U32 R10, RZ, RZ, RZ ;  /* 0x000000ffff0a7224 */ /* 0x000fe200078e00ff */
[----:B------:R-:W-:Y:S01]  /*0250*/  MOV R18, 0x8b7a8b04 ;  /* 0x8b7a8b0400127802 */ /* 0x000fe20000000f00 */
[----:B------:R-:W-:Y:S01]  /*0260*/  IMAD.MOV.U32 R19, RZ, RZ, 0x3ed0ee25 ;  /* 0x3ed0ee25ff137424 */ /* 0x000fe200078e00ff */
[----:B------:R-:W-:Y:S01]  /*0270*/  LOP3.LUT R9, R8, 0x3ff00000, RZ, 0xfc, !PT ;  /* 0x3ff0000008097812 */ /* 0x000fe200078efcff */
[----:B------:R-:W-:Y:S01]  /*0280*/  UMOV UR4, 0x3ae80f1e ;  /* 0x3ae80f1e00047882 */ /* 0x000fe20000000000 */
[----:B------:R-:W-:Y:S01]  /*0290*/  MOV R8, R6 ;  /* 0x0000000600087202 */ /* 0x000fe20000000f00 */
[----:B------:R-:W-:Y:S01]  /*02a0*/  UMOV UR5, 0x3eb1380b ;  /* 0x3eb1380b00057882 */ /* 0x000fe20000000000 */
[----:B------:R-:W-:Y:S01]  /*02b0*/  ISETP.GE.U32.AND P0, PT, R9, 0x3ff6a09f, PT ;  /* 0x3ff6a09f0900780c */ /* 0x000fe20003f06070 */
[----:B------:R-:W-:Y:S01]  /*02c0*/  IMAD.MOV.U32 R21, RZ, RZ, 0x43300000 ;  /* 0x43300000ff157424 */ /* 0x000fe200078e00ff */
[----:B------:R-:W-:Y:S01]  /*02d0*/  LEA.HI R2, R7, R2, RZ, 0xc ;  /* 0x0000000207027211 */ /* 0x000fe200078f60ff */
[----:B------:R-:W-:Y:S01]  /*02e0*/  UMOV UR6, 0x80000000 ;  /* 0x8000000000067882 */ /* 0x000fe20000000000 */
[----:B------:R-:W-:-:S09]  /*02f0*/  UMOV UR7, 0x43300000 ;  /* 0x4330000000077882 */ /* 0x000fd20000000000 */
[----:B------:R-:W-:Y:S02]  /*0300*/  @P0 VIADD R11, R9, 0xfff00000 ;  /* 0xfff00000090b0836 */ /* 0x000fe40000000000 */
[----:B------:R-:W-:Y:S02]  /*0310*/  @P0 VIADD R2, R2, 0x1 ;  /* 0x0000000102020836 */ /* 0x000fe40000000000 */
[----:B------:R-:W-:-:S03]  /*0320*/  @P0 IMAD.MOV.U32 R9, RZ, RZ, R11 ;  /* 0x000000ffff090224 */ /* 0x000fc600078e000b */
[----:B------:R-:W-:-:S03]  /*0330*/  LOP3.LUT R20, R2, 0x80000000, RZ, 0x3c, !PT ;  /* 0x8000000002147812 */ /* 0x000fc600078e3cff */
[C---:B------:R-:W-:Y:S02]  /*0340*/  DADD R16, R8.reuse, 1 ;  /* 0x3ff0000008107429 */ /* 0x040fe40000000000 */
[----:B------:R-:W-:-:S04]  /*0350*/  DADD R8, R8, -1 ;  /* 0xbff0000008087429 */ /* 0x000fc80000000000 */
[----:B------:R-:W0:Y:S02]  /*0360*/  MUFU.RCP64H R11, R17 ;  /* 0x00000011000b7308 */ /* 0x000e240000001800 */
[----:B0-----:R-:W-:-:S08]  /*0370*/  DFMA R12, -R16, R10, 1 ;  /* 0x3ff00000100c742b */ /* 0x001fd0000000010a */
[----:B------:R-:W-:-:S08]  /*0380*/  DFMA R12, R12, R12, R12 ;  /* 0x0000000c0c0c722b */ /* 0x000fd0000000000c */
[----:B------:R-:W-:-:S08]  /*0390*/  DFMA R10, R10, R12, R10 ;  /* 0x0000000c0a0a722b */ /* 0x000fd0000000000a */
[----:B------:R-:W-:-:S08]  /*03a0*/  DMUL R12, R8, R10 ;  /* 0x0000000a080c7228 */ /* 0x000fd00000000000 */
[----:B------:R-:W-:-:S08]  /*03b0*/  DFMA R12, R8, R10, R12 ;  /* 0x0000000a080c722b */ /* 0x000fd0000000000c */
[----:B------:R-:W-:Y:S02]  /*03c0*/  DMUL R14, R12, R12 ;  /* 0x0000000c0c0e7228 */ /* 0x000fe40000000000 */
[----:B------:R-:W-:-:S06]  /*03d0*/  DADD R6, R8, -R12 ;  /* 0x0000000008067229 */ /* 0x000fcc000000080c */
[----:B------:R-:W-:Y:S01]  /*03e0*/  DFMA R16, R14, UR4, R18 ;  /* 0x000000040e107c2b */ /* 0x000fe20008000012 */
[----:B------:R-:W-:Y:S01]  /*03f0*/  UMOV UR4, 0x9f02676f ;  /* 0x9f02676f00047882 */ /* 0x000fe20000000000 */
[----:B------:R-:W-:Y:S01]  /*0400*/  UMOV UR5, 0x3ef3b266 ;  /* 0x3ef3b26600057882 */ /* 0x000fe20000000000 */
[----:B------:R-:W-:Y:S02]  /*0410*/  DADD R18, R6, R6 ;  /* 0x0000000006127229 */ /* 0x000fe40000000006 */
[----:B------:R-:W-:Y:S01]  /*0420*/  DADD R6, R20, -UR6 ;  /* 0x8000000614067e29 */ /* 0x000fe20008000000 */
[----:B------:R-:W-:Y:S01]  /*0430*/  UMOV UR6, 0xfefa39ef ;  /* 0xfefa39ef00067882 */ /* 0x000fe20000000000 */
[----:B------:R-:W-:Y:S01]  /*0440*/  UMOV UR7, 0x3fe62e42 ;  /* 0x3fe62e4200077882 */ /* 0x000fe20000000000 */
[----:B------:R-:W-:Y:S01]  /*0450*/  DFMA R16, R14, R16, UR4 ;  /* 0x000000040e107e2b */ /* 0x000fe20008000010 */
[----:B------:R-:W-:Y:S01]  /*0460*/  UMOV UR4, 0xa9ab0956 ;  /* 0xa9ab095600047882 */ /* 0x000fe20000000000 */
[----:B------:R-:W-:Y:S01]  /*0470*/  UMOV UR5, 0x3f1745cb ;  /* 0x3f1745cb00057882 */ /* 0x000fe20000000000 */
[----:B------:R-:W-:-:S02]  /*0480*/  DFMA R18, R8, -R12, R18 ;  /* 0x8000000c0812722b */ /* 0x000fc40000000012 */
[----:B------:R-:W-:-:S03]  /*0490*/  DFMA R8, R6, UR6, R12 ;  /* 0x0000000606087c2b */ /* 0x000fc6000800000c */
[----:B------:R-:W-:Y:S01]  /*04a0*/  DFMA R16, R14, R16, UR4 ;  /* 0x000000040e107e2b */ /* 0x000fe20008000010 */
[----:B------:R-:W-:Y:S01]  /*04b0*/  UMOV UR4, 0x2d1b5154 ;  /* 0x2d1b515400047882 */ /* 0x000fe20000000000 */
[----:B------:R-:W-:Y:S01]  /*04c0*/  UMOV UR5, 0x3f3c71c7 ;  /* 0x3f3c71c700057882 */ /* 0x000fe20000000000 */
[----:B------:R-:W-:-:S05]  /*04d0*/  DMUL R18, R10, R18 ;  /* 0x000000120a127228 */ /* 0x000fca0000000000 */
[----:B------:R-:W-:Y:S01]  /*04e0*/  DFMA R16, R14, R16, UR4 ;  /* 0x000000040e107e2b */ /* 0x000fe20008000010 */
[----:B------:R-:W-:Y:S01]  /*04f0*/  UMOV UR4, 0x923be72d ;  /* 0x923be72d00047882 */ /* 0x000fe20000000000 */
[----:B------:R-:W-:-:S06]  /*0500*/  UMOV UR5, 0x3f624924 ;  /* 0x3f62492400057882 */ /* 0x000fcc0000000000 */
        /* <DEDUP_REMOVED lines=8> */
[----:B------:R-:W-:Y:S02]  /*0590*/  UMOV UR5, 0x3fe62e42 ;  /* 0x3fe62e4200057882 */ /* 0x000fe40000000000 */
[----:B------:R-:W-:Y:S01]  /*05a0*/  DFMA R20, R6, -UR4, R8 ;  /* 0x8000000406147c2b */ /* 0x000fe20008000008 */
[----:B------:R-:W-:Y:S01]  /*05b0*/  UMOV UR4, 0x3b39803f ;  /* 0x3b39803f00047882 */ /* 0x000fe20000000000 */
[----:B------:R-:W-:Y:S02]  /*05c0*/  UMOV UR5, 0x3c7abc9e ;  /* 0x3c7abc9e00057882 */ /* 0x000fe40000000000 */
[----:B------:R-:W-:-:S04]  /*05d0*/  DMUL R16, R14, R16 ;  /* 0x000000100e107228 */ /* 0x000fc80000000000 */
[----:B------:R-:W-:-:S04]  /*05e0*/  DADD R20, -R12, R20 ;  /* 0x000000000c147229 */ /* 0x000fc80000000114 */
[----:B------:R-:W-:-:S08]  /*05f0*/  DFMA R16, R12, R16, R18 ;  /* 0x000000100c10722b */ /* 0x000fd00000000012 */
[----:B------:R-:W-:-:S08]  /*0600*/  DADD R16, R16, -R20 ;  /* 0x0000000010107229 */ /* 0x000fd00000000814 */
[----:B------:R-:W-:-:S08]  /*0610*/  DFMA R16, R6, UR4, R16 ;  /* 0x0000000406107c2b */ /* 0x000fd00008000010 */
[----:B------:R-:W-:Y:S01]  /*0620*/  DADD R10, R8, R16 ;  /* 0x00000000080a7229 */ /* 0x000fe20000000010 */
[----:B------:R-:W-:Y:S10]  /*0630*/  BRA `(.L_x_38) ;  /* 0x0000000000187947 */ /* 0x000ff40003800000 */
.L_x_37:
[----:B------:R-:W-:Y:S01]  /*0640*/  MOV R6, 0x0 ;  /* 0x0000000000067802 */ /* 0x000fe20000000f00 */
[----:B------:R-:W-:Y:S01]  /*0650*/  IMAD.MOV.U32 R7, RZ, RZ, 0x7ff00000 ;  /* 0x7ff00000ff077424 */ /* 0x000fe200078e00ff */
[----:B------:R-:W-:-:S05]  /*0660*/  LOP3.LUT P0, RZ, R9, 0x7fffffff, RZ, 0xc0, !PT ;  /* 0x7fffffff09ff7812 */ /* 0x000fca000780c0ff */
[----:B------:R-:W-:-:S10]  /*0670*/  DFMA R6, R8, R6, +INF ;  /* 0x7ff000000806742b */ /* 0x000fd40000000006 */
[----:B------:R-:W-:Y:S02]  /*0680*/  FSEL R10, R6, RZ, P0 ;  /* 0x000000ff060a7208 */ /* 0x000fe40000000000 */
[----:B------:R-:W-:-:S07]  /*0690*/  FSEL R11, R7, -QNAN , P0 ;  /* 0xfff00000070b7808 */ /* 0x000fce0000000000 */
.L_x_38:
[----:B------:R-:W0:Y:S01]  /*06a0*/  MUFU.RSQ64H R7, R5 ;  /* 0x0000000500077308 */ /* 0x000e220000001c00 */
[----:B------:R-:W-:Y:S01]  /*06b0*/  VIADD R6, R5, 0xfcb00000 ;  /* 0xfcb0000005067836 */ /* 0x000fe20000000000 */
[----:B------:R-:W-:Y:S01]  /*06c0*/  MOV R13, 0x3fd80000 ;  /* 0x3fd80000000d7802 */ /* 0x000fe20000000f00 */
[----:B------:R-:W-:Y:S01]  /*06d0*/  IMAD.MOV.U32 R12, RZ, RZ, 0x0 ;  /* 0x00000000ff0c7424 */ /* 0x000fe200078e00ff */
[----:B------:R-:W-:Y:S01]  /*06e0*/  UMOV UR4, 0xffda0d24 ;  /* 0xffda0d2400047882 */ /* 0x000fe20000000000 */
[----:B------:R-:W-:Y:S01]  /*06f0*/  UMOV UR5, 0x3c7777d0 ;  /* 0x3c7777d000057882 */ /* 0x000fe20000000000 */
[----:B------:R-:W-:Y:S01]  /*0700*/  ISETP.GE.U32.AND P0, PT, R6, 0x7ca00000, PT ;  /* 0x7ca000000600780c */ /* 0x000fe20003f06070 */
[C---:B------:R-:W-:Y:S01]  /*0710*/  DMUL R14, R10.reuse, UR4 ;  /* 0x000000040a0e7c28 */ /* 0x040fe20008000000 */
[----:B------:R-:W-:Y:S01]  /*0720*/  UMOV UR4, 0x652b82fe ;  /* 0x652b82fe00047882 */ /* 0x000fe20000000000 */
[----:B------:R-:W-:Y:S01]  /*0730*/  UMOV UR5, 0x3ff71547 ;  /* 0x3ff7154700057882 */ /* 0x000fe20000000000 */
[----:B------:R-:W-:Y:S05]  /*0740*/  BSSY.RECONVERGENT B0, `(.L_x_39) ;  /* 0x000000f000007945 */ /* 0x000fea0003800200 */
[----:B------:R-:W-:-:S02]  /*0750*/  DFMA R10, R10, UR4, R14 ;  /* 0x000000040a0a7c2b */ /* 0x000fc4000800000e */
[----:B0-----:R-:W-:-:S08]  /*0760*/  DMUL R8, R6, R6 ;  /* 0x0000000606087228 */ /* 0x001fd00000000000 */
[----:B------:R-:W-:-:S08]  /*0770*/  DFMA R8, R4, -R8, 1 ;  /* 0x3ff000000408742b */ /* 0x000fd00000000808 */
[----:B------:R-:W-:Y:S02]  /*0780*/  DFMA R12, R8, R12, 0.5 ;  /* 0x3fe00000080c742b */ /* 0x000fe4000000000c */
[----:B------:R-:W-:-:S08]  /*0790*/  DMUL R8, R6, R8 ;  /* 0x0000000806087228 */ /* 0x000fd00000000000 */
[----:B------:R-:W-:-:S08]  /*07a0*/  DFMA R16, R12, R8, R6 ;  /* 0x000000080c10722b */ /* 0x000fd00000000006 */
[----:B------:R-:W-:Y:S02]  /*07b0*/  DMUL R8, R4, R16 ;  /* 0x0000001004087228 */ /* 0x000fe40000000000 */
[----:B------:R-:W-:Y:S02]  /*07c0*/  VIADD R19, R17, 0xfff00000 ;  /* 0xfff0000011137836 */ /* 0x000fe40000000000 */
[----:B------:R-:W-:-:S04]  /*07d0*/  IMAD.MOV.U32 R18, RZ, RZ, R16 ;  /* 0x000000ffff127224 */ /* 0x000fc800078e0010 */
[----:B------:R-:W-:-:S08]  /*07e0*/  DFMA R12, R8, -R8, R4 ;  /* 0x80000008080c722b */ /* 0x000fd00000000004 */
[----:B------:R-:W-:Y:S01]  /*07f0*/  DFMA R14, R12, R18, R8 ;  /* 0x000000120c0e722b */ /* 0x000fe20000000008 */
[----:B------:R-:W-:Y:S10]  /*0800*/  @!P0 BRA `(.L_x_40) ;  /* 0x0000000000088947 */ /* 0x000ff40003800000 */
[----:B------:R-:W-:-:S07]  /*0810*/  MOV R2, 0x830 ;  /* 0x0000083000027802 */ /* 0x000fce0000000f00 */
[----:B------:R-:W-:Y:S05]  /*0820*/  CALL.REL.NOINC `($__internal_3_$__cuda_sm20_dsqrt_rn_f64_mediumpath_v1) ;  /* 0x00000008009c7944 */ /* 0x000fea0003c00000 */
.L_x_40:
[----:B------:R-:W-:Y:S05]  /*0830*/  BSYNC.RECONVERGENT B0 ;  /* 0x0000000000007941 */ /* 0x000fea0003800200 */
.L_x_39:
[----:B------:R-:W0:Y:S01]  /*0840*/  LDCU.64 UR4, c[0x0][0x390] ;  /* 0x00007200ff0477ac */ /* 0x000e220008000a00 */
[----:B------:R-:W-:Y:S01]  /*0850*/  IMAD.MOV.U32 R6, RZ, RZ, 0x652b82fe ;  /* 0x652b82feff067424 */ /* 0x000fe200078e00ff */
[----:B------:R-:W-:Y:S01]  /*0860*/  MOV R7, 0x3ff71547 ;  /* 0x3ff7154700077802 */ /* 0x000fe20000000f00 */
[----:B------:R-:W-:Y:S01]  /*0870*/  BSSY.RECONVERGENT B0, `(.L_x_41) ;  /* 0x000003b000007945 */ /* 0x000fe20003800200 */
[----:B0-----:R-:W-:Y:S01]  /*0880*/  DADD R4, R14, -UR4 ;  /* 0x800000040e047e29 */ /* 0x001fe20008000000 */
[----:B------:R-:W-:Y:S01]  /*0890*/  UMOV UR4, 0xfefa39ef ;  /* 0xfefa39ef00047882 */ /* 0x000fe20000000000 */
[----:B------:R-:W-:-:S06]  /*08a0*/  UMOV UR5, 0x3fe62e42 ;  /* 0x3fe62e4200057882 */ /* 0x000fcc0000000000 */
[----:B------:R-:W-:-:S08]  /*08b0*/  DMUL R4, R10, R4 ;  /* 0x000000040a047228 */ /* 0x000fd00000000000 */
[----:B------:R-:W-:Y:S02]  /*08c0*/  DFMA R6, R4, R6, 6.75539944105574400000e+15 ;  /* 0x433800000406742b */ /* 0x000fe40000000006 */
[----:B------:R-:W-:-:S06]  /*08d0*/  FSETP.GEU.AND P0, PT, |R5|, 4.1917929649353027344, PT ;  /* 0x4086232b0500780b */ /* 0x000fcc0003f0e200 */
[----:B------:R-:W-:-:S08]  /*08e0*/  DADD R8, R6, -6.75539944105574400000e+15 ;  /* 0xc338000006087429 */ /* 0x000fd00000000000 */
[----:B------:R-:W-:Y:S01]  /*08f0*/  DFMA R10, R8, -UR4, R4 ;  /* 0x80000004080a7c2b */ /* 0x000fe20008000004 */
[----:B------:R-:W-:Y:S01]  /*0900*/  UMOV UR4, 0x3b39803f ;  /* 0x3b39803f00047882 */ /* 0x000fe20000000000 */
[----:B------:R-:W-:-:S06]  /*0910*/  UMOV UR5, 0x3c7abc9e ;  /* 0x3c7abc9e00057882 */ /* 0x000fcc0000000000 */
[----:B------:R-:W-:Y:S01]  /*0920*/  DFMA R8, R8, -UR4, R10 ;  /* 0x8000000408087c2b */ /* 0x000fe2000800000a */
[----:B------:R-:W-:Y:S01]  /*0930*/  UMOV UR4, 0x69ce2bdf ;  /* 0x69ce2bdf00047882 */ /* 0x000fe20000000000 */
[----:B------:R-:W-:Y:S01]  /*0940*/  IMAD.MOV.U32 R10, RZ, RZ, -0x35dec16 ;  /* 0xfca213eaff0a7424 */ /* 0x000fe200078e00ff */
[----:B------:R-:W-:Y:S01]  /*0950*/  UMOV UR5, 0x3e5ade15 ;  /* 0x3e5ade1500057882 */ /* 0x000fe20000000000 */
[----:B------:R-:W-:-:S06]  /*0960*/  IMAD.MOV.U32 R11, RZ, RZ, 0x3e928af3 ;  /* 0x3e928af3ff0b7424 */ /* 0x000fcc00078e00ff */
[----:B------:R-:W-:Y:S01]  /*0970*/  DFMA R10, R8, UR4, R10 ;  /* 0x00000004080a7c2b */ /* 0x000fe2000800000a */
        /* <DEDUP_REMOVED lines=23> */
[----:B------:R-:W-:-:S08]  /*0af0*/  DFMA R10, R8, R10, UR4 ;  /* 0x00000004080a7e2b */ /* 0x000fd0000800000a */
[----:B------:R-:W-:-:S08]  /*0b00*/  DFMA R10, R8, R10, 1 ;  /* 0x3ff00000080a742b */ /* 0x000fd0000000000a */
[----:B------:R-:W-:-:S10]  /*0b10*/  DFMA R10, R8, R10, 1 ;  /* 0x3ff00000080a742b */ /* 0x000fd4000000000a */
[----:B------:R-:W-:Y:S01]  /*0b20*/  IMAD R9, R6, 0x100000, R11 ;  /* 0x0010000006097824 */ /* 0x000fe200078e020b */
[----:B------:R-:W-:Y:S01]  /*0b30*/  MOV R8, R10 ;  /* 0x0000000a00087202 */ /* 0x000fe20000000f00 */
[----:B------:R-:W-:Y:S06]  /*0b40*/  @!P0 BRA `(.L_x_42) ;  /* 0x0000000000348947 */ /* 0x000fec0003800000 */
[----:B------:R-:W-:Y:S01]  /*0b50*/  FSETP.GEU.AND P1, PT, |R5|, 4.2275390625, PT ;  /* 0x408748000500780b */ /* 0x000fe20003f2e200 */
[C---:B------:R-:W-:Y:S02]  /*0b60*/  DADD R8, R4.reuse, +INF ;  /* 0x7ff0000004087429 */ /* 0x040fe40000000000 */
[----:B------:R-:W-:-:S08]  /*0b70*/  DSETP.GEU.AND P0, PT, R4, RZ, PT ;  /* 0x000000ff0400722a */ /* 0x000fd00003f0e000 */
[----:B------:R-:W-:Y:S02]  /*0b80*/  FSEL R8, R8, RZ, P0 ;  /* 0x000000ff08087208 */ /* 0x000fe40000000000 */
[----:B------:R-:W-:Y:S01]  /*0b90*/  @!P1 LEA.HI R2, R6, R6, RZ, 0x1 ;  /* 0x0000000606029211 */ /* 0x000fe200078f08ff */
[----:B------:R-:W-:Y:S01]  /*0ba0*/  @!P1 IMAD.MOV.U32 R4, RZ, RZ, R10 ;  /* 0x000000ffff049224 */ /* 0x000fe200078e000a */
[----:B------:R-:W-:Y:S02]  /*0bb0*/  FSEL R9, R9, RZ, P0 ;  /* 0x000000ff09097208 */ /* 0x000fe40000000000 */
[----:B------:R-:W-:-:S05]  /*0bc0*/  @!P1 SHF.R.S32.HI R5, RZ, 0x1, R2 ;  /* 0x00000001ff059819 */ /* 0x000fca0000011402 */
[----:B------:R-:W-:Y:S02]  /*0bd0*/  @!P1 IMAD.IADD R6, R6, 0x1, -R5 ;  /* 0x0000000106069824 */ /* 0x000fe400078e0a05 */
[----:B------:R-:W-:-:S03]  /*0be0*/  @!P1 IMAD R5, R5, 0x100000, R11 ;  /* 0x0010000005059824 */ /* 0x000fc600078e020b */
[----:B------:R-:W-:Y:S02]  /*0bf0*/  @!P1 LEA R7, R6, 0x3ff00000, 0x14 ;  /* 0x3ff0000006079811 */ /* 0x000fe400078ea0ff */
[----:B------:R-:W-:-:S06]  /*0c00*/  @!P1 MOV R6, RZ ;  /* 0x000000ff00069202 */ /* 0x000fcc0000000f00 */
[----:B------:R-:W-:-:S11]  /*0c10*/  @!P1 DMUL R8, R4, R6 ;  /* 0x0000000604089228 */ /* 0x000fd60000000000 */
.L_x_42:
[----:B------:R-:W-:Y:S05]  /*0c20*/  BSYNC.RECONVERGENT B0 ;  /* 0x0000000000007941 */ /* 0x000fea0003800200 */
.L_x_41:
[----:B------:R-:W-:Y:S01]  /*0c30*/  DADD R10, R8, 1 ;  /* 0x3ff00000080a7429 */ /* 0x000fe20000000000 */
[----:B------:R-:W0:Y:S01]  /*0c40*/  LDCU.64 UR4, c[0x0][0x358] ;  /* 0x00006b00ff0477ac */ /* 0x000e220008000a00 */
[----:B------:R-:W-:Y:S04]  /*0c50*/  BSSY.RECONVERGENT B0, `(.L_x_43) ;  /* 0x0000010000007945 */ /* 0x000fe80003800200 */
[----:B------:R-:W1:Y:S04]  /*0c60*/  MUFU.RCP64H R5, R11 ;  /* 0x0000000b00057308 */ /* 0x000e680000001800 */
[----:B------:R-:W-:-:S05]  /*0c70*/  VIADD R4, R11, 0x300402 ;  /* 0x003004020b047836 */ /* 0x000fca0000000000 */
[----:B------:R-:W-:Y:S01]  /*0c80*/  FSETP.GEU.AND P0, PT, |R4|, 5.8789094863358348022e-39, PT ;  /* 0x004004020400780b */ /* 0x000fe20003f0e200 */
[----:B-1----:R-:W-:-:S08]  /*0c90*/  DFMA R6, -R10, R4, 1 ;  /* 0x3ff000000a06742b */ /* 0x002fd00000000104 */
[----:B------:R-:W-:-:S08]  /*0ca0*/  DFMA R6, R6, R6, R6 ;  /* 0x000000060606722b */ /* 0x000fd00000000006 */
[----:B------:R-:W-:-:S08]  /*0cb0*/  DFMA R6, R4, R6, R4 ;  /* 0x000000060406722b */ /* 0x000fd00000000004 */
[----:B------:R-:W-:-:S08]  /*0cc0*/  DFMA R8, -R10, R6, 1 ;  /* 0x3ff000000a08742b */ /* 0x000fd00000000106 */
[----:B------:R-:W-:Y:S01]  /*0cd0*/  DFMA R4, R6, R8, R6 ;  /* 0x000000080604722b */ /* 0x000fe20000000006 */
[----:B0-----:R-:W-:Y:S10]  /*0ce0*/  @P0 BRA `(.L_x_44) ;  /* 0x0000000000180947 */ /* 0x001ff40003800000 */
[----:B------:R-:W-:-:S05]  /*0cf0*/  LOP3.LUT R2, R11, 0x7fffffff, RZ, 0xc0, !PT ;  /* 0x7fffffff0b027812 */ /* 0x000fca00078ec0ff */
[----:B------:R-:W-:Y:S01]  /*0d00*/  VIADD R8, R2, 0xfff00000 ;  /* 0xfff0000002087836 */ /* 0x000fe20000000000 */
[----:B------:R-:W-:-:S07]  /*0d10*/  MOV R2, 0xd30 ;  /* 0x00000d3000027802 */ /* 0x000fce0000000f00 */
[----:B------:R-:W-:Y:S05]  /*0d20*/  CALL.REL.NOINC `($__internal_2_$__cuda_sm20_dblrcp_rn_slowpath_v3) ;  /* 0x0000000000b47944 */ /* 0x000fea0003c00000 */
[----:B------:R-:W-:Y:S01]  /*0d30*/  IMAD.MOV.U32 R4, RZ, RZ, R6 ;  /* 0x000000ffff047224 */ /* 0x000fe200078e0006 */
[----:B------:R-:W-:-:S07]  /*0d40*/  MOV R5, R7 ;  /* 0x0000000700057202 */ /* 0x000fce0000000f00 */
.L_x_44:
[----:B------:R-:W-:Y:S05]  /*0d50*/  BSYNC.RECONVERGENT B0 ;  /* 0x0000000000007941 */ /* 0x000fea0003800200 */
.L_x_43:
[----:B------:R-:W0:Y:S02]  /*0d60*/  LDC.64 R6, c[0x0][0x380] ;  /* 0x0000e000ff067b82 */ /* 0x000e240000000a00 */
[----:B0-----:R-:W0:Y:S01]  /*0d70*/  I2F.U32.RP R12, R7 ;  /* 0x00000007000c7306 */ /* 0x001e220000209000 */
[C---:B------:R-:W-:Y:S02]  /*0d80*/  LEA.HI R0, R7.reuse, R0, RZ, 0x1f ;  /* 0x0000000007007211 */ /* 0x040fe400078ff8ff */
[----:B------:R-:W-:Y:S02]  /*0d90*/  LEA.HI R3, R6, R3, RZ, 0x1f ;  /* 0x0000000306037211 */ /* 0x000fe400078ff8ff */
[----:B------:R-:W-:-:S03]  /*0da0*/  ISETP.NE.U32.AND P3, PT, R7, RZ, PT ;  /* 0x000000ff0700720c */ /* 0x000fc60003f65070 */
[----:B------:R-:W1:Y:S08]  /*0db0*/  I2F.U32.RP R2, R6 ;  /* 0x0000000600027306 */ /* 0x000e700000209000 */
[----:B0-----:R-:W0:Y:S08]  /*0dc0*/  MUFU.RCP R12, R12 ;  /* 0x0000000c000c7308 */ /* 0x001e300000001000 */
[----:B-1----:R-:W1:Y:S01]  /*0dd0*/  MUFU.RCP R2, R2 ;  /* 0x0000000200027308 */ /* 0x002e620000001000 */
[----:B0-----:R-:W-:-:S07]  /*0de0*/  VIADD R8, R12, 0xffffffe ;  /* 0x0ffffffe0c087836 */ /* 0x001fce0000000000 */
[----:B------:R0:W2:Y:S01]  /*0df0*/  F2I.FTZ.U32.TRUNC.NTZ R9, R8 ;  /* 0x0000000800097305 */ /* 0x0000a2000021f000 */
[----:B-1----:R-:W-:-:S07]  /*0e00*/  VIADD R10, R2, 0xffffffe ;  /* 0x0ffffffe020a7836 */ /* 0x002fce0000000000 */
[----:B------:R1:W3:Y:S01]  /*0e10*/  F2I.FTZ.U32.TRUNC.NTZ R11, R10 ;  /* 0x0000000a000b7305 */ /* 0x0002e2000021f000 */
[----:B0-----:R-:W-:Y:S02]  /*0e20*/  IMAD.MOV.U32 R8, RZ, RZ, RZ ;  /* 0x000000ffff087224 */ /* 0x001fe400078e00ff */
[----:B--2---:R-:W-:Y:S02]  /*0e30*/  IMAD.MOV R14, RZ, RZ, -R9 ;  /* 0x000000ffff0e7224 */ /* 0x004fe400078e0a09 */
[----:B-1----:R-:W-:Y:S02]  /*0e40*/  IMAD.MOV.U32 R10, RZ, RZ, RZ ;  /* 0x000000ffff0a7224 */ /* 0x002fe400078e00ff */
[----:B------:R-:W-:Y:S01]  /*0e50*/  IMAD R15, R14, R7, RZ ;  /* 0x000000070e0f7224 */ /* 0x000fe200078e02ff */
[----:B---3--:R-:W-:-:S03]  /*0e60*/  IADD3 R13, PT, PT, RZ, -R11, RZ ;  /* 0x8000000bff0d7210 */ /* 0x008fc60007ffe0ff */
[----:B------:R-:W-:-:S04]  /*0e70*/  IMAD.HI.U32 R9, R9, R15, R8 ;  /* 0x0000000f09097227 */ /* 0x000fc800078e0008 */
[----:B------:R-:W-:Y:S02]  /*0e80*/  IMAD R13, R13, R6, RZ ;  /* 0x000000060d0d7224 */ /* 0x000fe400078e02ff */
[----:B------:R-:W-:-:S04]  /*0e90*/  IMAD.HI.U32 R9, R9, R0, RZ ;  /* 0x0000000009097227 */ /* 0x000fc800078e00ff */
[----:B------:R-:W-:Y:S01]  /*0ea0*/  IMAD.HI.U32 R10, R11, R13, R10 ;  /* 0x0000000d0b0a7227 */ /* 0x000fe200078e000a */
[----:B------:R-:W-:-:S05]  /*0eb0*/  IADD3 R9, PT, PT, -R9, RZ, RZ ;  /* 0x000000ff09097210 */ /* 0x000fca0007ffe1ff */
[----:B------:R-:W-:-:S04]  /*0ec0*/  IMAD.HI.U32 R10, R10, R3, RZ ;  /* 0x000000030a0a7227 */ /* 0x000fc800078e00ff */
[----:B------:R-:W-:Y:S02]  /*0ed0*/  IMAD.MOV R10, RZ, RZ, -R10 ;  /* 0x000000ffff0a7224 */ /* 0x000fe400078e0a0a */
[----:B------:R-:W-:Y:S02]  /*0ee0*/  IMAD R0, R7, R9, R0 ;  /* 0x0000000907007224 */ /* 0x000fe400078e0200 */
[----:B------:R-:W-:Y:S02]  /*0ef0*/  IMAD R9, R6, R10, R3 ;  /* 0x0000000a06097224 */ /* 0x000fe400078e0203 */
[----:B------:R-:W0:Y:S01]  /*0f00*/  LDC.64 R2, c[0x0][0x388] ;  /* 0x0000e200ff027b82 */ /* 0x000e220000000a00 */
[----:B------:R-:W-:Y:S02]  /*0f10*/  ISETP.GE.U32.AND P1, PT, R0, R7, PT ;  /* 0x000000070000720c */ /* 0x000fe40003f26070 */
[----:B------:R-:W-:-:S11]  /*0f20*/  ISETP.GE.U32.AND P0, PT, R9, R6, PT ;  /* 0x000000060900720c */ /* 0x000fd60003f06070 */
[----:B------:R-:W-:Y:S01]  /*0f30*/  @P1 IMAD.IADD R0, R0, 0x1, -R7 ;  /* 0x0000000100001824 */ /* 0x000fe200078e0a07 */
[----:B------:R-:W-:Y:S02]  /*0f40*/  ISETP.NE.U32.AND P1, PT, R6, RZ, PT ;  /* 0x000000ff0600720c */ /* 0x000fe40003f25070 */
[-C--:B------:R-:W-:Y:S02]  /*0f50*/  @P0 IADD3 R9, PT, PT, R9, -R6.reuse, RZ ;  /* 0x8000000609090210 */ /* 0x080fe40007ffe0ff */
[----:B------:R-:W-:Y:S02]  /*0f60*/  ISETP.GE.U32.AND P2, PT, R0, R7, PT ;  /* 0x000000070000720c */ /* 0x000fe40003f46070 */
[----:B------:R-:W-:-:S11]  /*0f70*/  ISETP.GE.U32.AND P0, PT, R9, R6, PT ;  /* 0x000000060900720c */ /* 0x000fd60003f06070 */
[----:B------:R-:W-:Y:S01]  /*0f80*/  @P2 IMAD.IADD R0, R0, 0x1, -R7 ;  /* 0x0000000100002824 */ /* 0x000fe200078e0a07 */
[----:B------:R-:W-:Y:S01]  /*0f90*/  @!P3 LOP3.LUT R0, RZ, R7, RZ, 0x33, !PT ;  /* 0x00000007ff00b212 */ /* 0x000fe200078e33ff */
[----:B------:R-:W-:Y:S01]  /*0fa0*/  @P0 IMAD.IADD R9, R9, 0x1, -R6 ;  /* 0x0000000109090824 */ /* 0x000fe200078e0a06 */
[----:B------:R-:W-:-:S05]  /*0fb0*/  @!P1 LOP3.LUT R9, RZ, R6, RZ, 0x33, !PT ;  /* 0x00000006ff099212 */ /* 0x000fca00078e33ff */
[----:B------:R-:W-:-:S04]  /*0fc0*/  IMAD R9, R0, R6, R9 ;  /* 0x0000000600097224 */ /* 0x000fc800078e0209 */
[----:B0-----:R-:W-:-:S05]  /*0fd0*/  IMAD.WIDE.U32 R2, R9, 0x8, R2 ;  /* 0x0000000809027825 */ /* 0x001fca00078e0002 */
[----:B------:R-:W-:Y:S01]  /*0fe0*/  STG.E.64 desc[UR4][R2.64], R4 ;  /* 0x0000000402007986 */ /* 0x000fe2000c101b04 */
[----:B------:R-:W-:Y:S05]  /*0ff0*/  EXIT ;  /* 0x000000000000794d */ /* 0x000fea0003800000 */
        .weak           $__internal_2_$__cuda_sm20_dblrcp_rn_slowpath_v3
        .type           $__internal_2_$__cuda_sm20_dblrcp_rn_slowpath_v3,@function
        .size           $__internal_2_$__cuda_sm20_dblrcp_rn_slowpath_v3,($__internal_3_$__cuda_sm20_dsqrt_rn_f64_mediumpath_v1 - $__internal_2_$__cuda_sm20_dblrcp_rn_slowpath_v3)
$__internal_2_$__cuda_sm20_dblrcp_rn_slowpath_v3:
[----:B------:R-:W-:Y:S01]  /*1000*/  MOV R4, R10 ;  /* 0x0000000a00047202 */ /* 0x000fe20000000f00 */
[----:B------:R-:W-:Y:S01]  /*1010*/  IMAD.MOV.U32 R5, RZ, RZ, R11 ;  /* 0x000000ffff057224 */ /* 0x000fe200078e000b */
[----:B------:R-:W-:Y:S05]  /*1020*/  BSSY.RECONVERGENT B1, `(.L_x_45) ;  /* 0x0000024000017945 */ /* 0x000fea0003800200 */
[----:B------:R-:W-:-:S14]  /*1030*/  DSETP.GTU.AND P0, PT, |R4|, +INF , PT ;  /* 0x7ff000000400742a */ /* 0x000fdc0003f0c200 */
[----:B------:R-:W-:Y:S05]  /*1040*/  @P0 BRA `(.L_x_46) ;  /* 0x00000000007c0947 */ /* 0x000fea0003800000 */
[----:B------:R-:W-:-:S05]  /*1050*/  LOP3.LUT R10, R11, 0x7fffffff, RZ, 0xc0, !PT ;  /* 0x7fffffff0b0a7812 */ /* 0x000fca00078ec0ff */
[----:B------:R-:W-:-:S05]  /*1060*/  VIADD R6, R10, 0xffffffff ;  /* 0xffffffff0a067836 */ /* 0x000fca0000000000 */
[----:B------:R-:W-:-:S13]  /*1070*/  ISETP.GE.U32.AND P0, PT, R6, 0x7fefffff, PT ;  /* 0x7fefffff0600780c */ /* 0x000fda0003f06070 */
[----:B------:R-:W-:Y:S02]  /*1080*/  @P0 LOP3.LUT R7, R5, 0x7ff00000, RZ, 0x3c, !PT ;  /* 0x7ff0000005070812 */ /* 0x000fe400078e3cff */
[----:B------:R-:W-:Y:S01]  /*1090*/  @P0 MOV R6, RZ ;  /* 0x000000ff00060202 */ /* 0x000fe20000000f00 */
[----:B------:R-:W-:Y:S06]  /*10a0*/  @P0 BRA `(.L_x_47) ;  /* 0x00000000006c0947 */ /* 0x000fec0003800000 */
[----:B------:R-:W-:-:S13]  /*10b0*/  ISETP.GE.U32.AND P0, PT, R10, 0x1000001, PT ;  /* 0x010000010a00780c */ /* 0x000fda0003f06070 */
[----:B------:R-:W-:Y:S05]  /*10c0*/  @!P0 BRA `(.L_x_48) ;  /* 0x0000000000348947 */ /* 0x000fea0003800000 */
[----:B------:R-:W-:Y:S02]  /*10d0*/  VIADD R7, R5, 0xc0200000 ;  /* 0xc020000005077836 */ /* 0x000fe40000000000 */
[----:B------:R-:W-:Y:S02]  /*10e0*/  IMAD.MOV.U32 R6, RZ, RZ, R4 ;  /* 0x000000ffff067224 */ /* 0x000fe400078e0004 */
[----:B------:R-:W0:Y:S04]  /*10f0*/  MUFU.RCP64H R9, R7 ;  /* 0x0000000700097308 */ /* 0x000e280000001800 */
[----:B0-----:R-:W-:-:S08]  /*1100*/  DFMA R10, -R6, R8, 1 ;  /* 0x3ff00000060a742b */ /* 0x001fd00000000108 */
[----:B------:R-:W-:-:S08]  /*1110*/  DFMA R10, R10, R10, R10 ;  /* 0x0000000a0a0a722b */ /* 0x000fd0000000000a */
[----:B------:R-:W-:-:S08]  /*1120*/  DFMA R10, R8, R10, R8 ;  /* 0x0000000a080a722b */ /* 0x000fd00000000008 */
[----:B------:R-:W-:-:S08]  /*1130*/  DFMA R8, -R6, R10, 1 ;  /* 0x3ff000000608742b */ /* 0x000fd0000000010a */
[----:B------:R-:W-:-:S08]  /*1140*/  DFMA R8, R10, R8, R10 ;  /* 0x000000080a08722b */ /* 0x000fd0000000000a */
[----:B------:R-:W-:-:S08]  /*1150*/  DMUL R8, R8, 2.2250738585072013831e-308 ;  /* 0x0010000008087828 */ /* 0x000fd00000000000 */
[----:B------:R-:W-:-:S08]  /*1160*/  DFMA R4, -R4, R8, 1 ;  /* 0x3ff000000404742b */ /* 0x000fd00000000108 */
[----:B------:R-:W-:-:S08]  /*1170*/  DFMA R4, R4, R4, R4 ;  /* 0x000000040404722b */ /* 0x000fd00000000004 */
[----:B------:R-:W-:Y:S01]  /*1180*/  DFMA R6, R8, R4, R8 ;  /* 0x000000040806722b */ /* 0x000fe20000000008 */
[----:B------:R-:W-:Y:S10]  /*1190*/  BRA `(.L_x_47) ;  /* 0x0000000000307947 */ /* 0x000ff40003800000 */
.L_x_48:
[----:B------:R-:W-:Y:S01]  /*11a0*/  DMUL R4, R4, 8.11296384146066816958e+31 ;  /* 0x4690000004047828 */ /* 0x000fe20000000000 */
[----:B------:R-:W-:-:S05]  /*11b0*/  MOV R6, R8 ;  /* 0x0000000800067202 */ /* 0x000fca0000000f00 */
[----:B------:R-:W0:Y:S02]  /*11c0*/  MUFU.RCP64H R7, R5 ;  /* 0x0000000500077308 */ /* 0x000e240000001800 */
[----:B0-----:R-:W-:-:S08]  /*11d0*/  DFMA R8, -R4, R6, 1 ;  /* 0x3ff000000408742b */ /* 0x001fd00000000106 */
[----:B------:R-:W-:-:S08]  /*11e0*/  DFMA R8, R8, R8, R8 ;  /* 0x000000080808722b */ /* 0x000fd00000000008 */
[----:B------:R-:W-:-:S08]  /*11f0*/  DFMA R8, R6, R8, R6 ;  /* 0x000000080608722b */ /* 0x000fd00000000006 */
[----:B------:R-:W-:-:S08]  /*1200*/  DFMA R6, -R4, R8, 1 ;  /* 0x3ff000000406742b */ /* 0x000fd00000000108 */
[----:B------:R-:W-:-:S08]  /*1210*/  DFMA R6, R8, R6, R8 ;  /* 0x000000060806722b */ /* 0x000fd00000000008 */
[----:B------:R-:W-:Y:S01]  /*1220*/  DMUL R6, R6, 8.11296384146066816958e+31 ;  /* 0x4690000006067828 */ /* 0x000fe20000000000 */
[----:B------:R-:W-:Y:S10]  /*1230*/  BRA `(.L_x_47) ;  /* 0x0000000000087947 */ /* 0x000ff40003800000 */
.L_x_46:
[----:B------:R-:W-:Y:S01]  /*1240*/  LOP3.LUT R7, R5, 0x80000, RZ, 0xfc, !PT ;  /* 0x0008000005077812 */ /* 0x000fe200078efcff */
[----:B------:R-:W-:-:S07]  /*1250*/  IMAD.MOV.U32 R6, RZ, RZ, R4 ;  /* 0x000000ffff067224 */ /* 0x000fce00078e0004 */
.L_x_47:
[----:B------:R-:W-:Y:S05]  /*1260*/  BSYNC.RECONVERGENT B1 ;  /* 0x0000000000017941 */ /* 0x000fea0003800200 */
.L_x_45:
[----:B------:R-:W-:Y:S01]  /*1270*/  IMAD.MOV.U32 R4, RZ, RZ, R2 ;  /* 0x000000ffff047224 */ /* 0x000fe200078e0002 */
[----:B------:R-:W-:-:S04]  /*1280*/  MOV R5, 0x0 ;  /* 0x0000000000057802 */ /* 0x000fc80000000f00 */
[----:B------:R-:W-:Y:S05]  /*1290*/  RET.REL.NODEC R4 `(CreateAntialiasedCircle) ;  /* 0xffffffec04587950 */ /* 0x000fea0003c3ffff */
        .weak           $__internal_3_$__cuda_sm20_dsqrt_rn_f64_mediumpath_v1
        .type           $__internal_3_$__cuda_sm20_dsqrt_rn_f64_mediumpath_v1,@function
        .size           $__internal_3_$__cuda_sm20_dsqrt_rn_f64_mediumpath_v1,(.L_x_57 - $__internal_3_$__cuda_sm20_dsqrt_rn_f64_mediumpath_v1)
$__internal_3_$__cuda_sm20_dsqrt_rn_f64_mediumpath_v1:
[----:B------:R-:W-:Y:S01]  /*12a0*/  ISETP.GE.U32.AND P0, PT, R6, -0x3400000, PT ;  /* 0xfcc000000600780c */ /* 0x000fe20003f06070 */
[----:B------:R-:W-:Y:S01]  /*12b0*/  BSSY.RECONVERGENT B1, `(.L_x_49) ;  /* 0x0000024000017945 */ /* 0x000fe20003800200 */
[----:B------:R-:W-:-:S11]  /*12c0*/  IMAD.MOV.U32 R17, RZ, RZ, R19 ;  /* 0x000000ffff117224 */ /* 0x000fd600078e0013 */
[----:B------:R-:W-:Y:S05]  /*12d0*/  @!P0 BRA `(.L_x_50) ;  /* 0x0000000000208947 */ /* 0x000fea0003800000 */
[----:B------:R-:W-:-:S10]  /*12e0*/  DFMA.RM R8, R12, R16, R8 ;  /* 0x000000100c08722b */ /* 0x000fd40000004008 */
[----:B------:R-:W-:-:S05]  /*12f0*/  IADD3 R6, P0, PT, R8, 0x1, RZ ;  /* 0x0000000108067810 */ /* 0x000fca0007f1e0ff */
[----:B------:R-:W-:-:S06]  /*1300*/  IMAD.X R7, RZ, RZ, R9, P0 ;  /* 0x000000ffff077224 */ /* 0x000fcc00000e0609 */
[----:B------:R-:W-:-:S08]  /*1310*/  DFMA.RP R4, -R8, R6, R4 ;  /* 0x000000060804722b */ /* 0x000fd00000008104 */
[----:B------:R-:W-:-:S06]  /*1320*/  DSETP.GT.AND P0, PT, R4, RZ, PT ;  /* 0x000000ff0400722a */ /* 0x000fcc0003f04000 */
[----:B------:R-:W-:Y:S02]  /*1330*/  FSEL R6, R6, R8, P0 ;  /* 0x0000000806067208 */ /* 0x000fe40000000000 */
[----:B------:R-:W-:Y:S01]  /*1340*/  FSEL R7, R7, R9, P0 ;  /* 0x0000000907077208 */ /* 0x000fe20000000000 */
[----:B------:R-:W-:Y:S06]  /*1350*/  BRA `(.L_x_51) ;  /* 0x0000000000647947 */ /* 0x000fec0003800000 */
.L_x_50:
[----:B------:R-:W-:-:S14]  /*1360*/  DSETP.NE.AND P0, PT, R4, RZ, PT ;  /* 0x000000ff0400722a */ /* 0x000fdc0003f05000 */
[----:B------:R-:W-:Y:S05]  /*1370*/  @!P0 BRA `(.L_x_52) ;  /* 0x0000000000588947 */ /* 0x000fea0003800000 */
[----:B------:R-:W-:-:S13]  /*1380*/  ISETP.GE.AND P0, PT, R5, RZ, PT ;  /* 0x000000ff0500720c */ /* 0x000fda0003f06270 */
[----:B------:R-:W-:Y:S01]  /*1390*/  @!P0 MOV R6, 0x0 ;  /* 0x0000000000068802 */ /* 0x000fe20000000f00 */
[----:B------:R-:W-:Y:S01]  /*13a0*/  @!P0 IMAD.MOV.U32 R7, RZ, RZ, -0x80000 ;  /* 0xfff80000ff078424 */ /* 0x000fe200078e00ff */
[----:B------:R-:W-:Y:S06]  /*13b0*/  @!P0 BRA `(.L_x_51) ;  /* 0x00000000004c8947 */ /* 0x000fec0003800000 */
[----:B------:R-:W-:-:S13]  /*13c0*/  ISETP.GT.AND P0, PT, R5, 0x7fefffff, PT ;  /* 0x7fefffff0500780c */ /* 0x000fda0003f04270 */
[----:B------:R-:W-:Y:S05]  /*13d0*/  @P0 BRA `(.L_x_52) ;  /* 0x0000000000400947 */ /* 0x000fea0003800000 */
[----:B------:R-:W-:Y:S01]  /*13e0*/  DMUL R4, R4, 8.11296384146066816958e+31 ;  /* 0x4690000004047828 */ /* 0x000fe20000000000 */
[----:B------:R-:W-:Y:S01]  /*13f0*/  IMAD.MOV.U32 R6, RZ, RZ, RZ ;  /* 0x000000ffff067224 */ /* 0x000fe200078e00ff */
[----:B------:R-:W-:Y:S01]  /*1400*/  MOV R12, 0x0 ;  /* 0x00000000000c7802 */ /* 0x000fe20000000f00 */
[----:B------:R-:W-:-:S03]  /*1410*/  IMAD.MOV.U32 R13, RZ, RZ, 0x3fd80000 ;  /* 0x3fd80000ff0d7424 */ /* 0x000fc600078e00ff */
[----:B------:R-:W0:Y:S02]  /*1420*/  MUFU.RSQ64H R7, R5 ;  /* 0x0000000500077308 */ /* 0x000e240000001c00 */
[----:B0-----:R-:W-:-:S08]  /*1430*/  DMUL R8, R6, R6 ;  /* 0x0000000606087228 */ /* 0x001fd00000000000 */
[----:B------:R-:W-:-:S08]  /*1440*/  DFMA R8, R4, -R8, 1 ;  /* 0x3ff000000408742b */ /* 0x000fd00000000808 */
[----:B------:R-:W-:Y:S02]  /*1450*/  DFMA R12, R8, R12, 0.5 ;  /* 0x3fe00000080c742b */ /* 0x000fe4000000000c */
[----:B------:R-:W-:-:S08]  /*1460*/  DMUL R8, R6, R8 ;  /* 0x0000000806087228 */ /* 0x000fd00000000000 */
[----:B------:R-:W-:-:S08]  /*1470*/  DFMA R8, R12, R8, R6 ;  /* 0x000000080c08722b */ /* 0x000fd00000000006 */
[----:B------:R-:W-:Y:S02]  /*1480*/  DMUL R6, R4, R8 ;  /* 0x0000000804067228 */ /* 0x000fe40000000000 */
[----:B------:R-:W-:-:S06]  /*1490*/  VIADD R9, R9, 0xfff00000 ;  /* 0xfff0000009097836 */ /* 0x000fcc0000000000 */
[----:B------:R-:W-:-:S08]  /*14a0*/  DFMA R12, R6, -R6, R4 ;  /* 0x80000006060c722b */ /* 0x000fd00000000004 */
[----:B------:R-:W-:-:S10]  /*14b0*/  DFMA R6, R8, R12, R6 ;  /* 0x0000000c0806722b */ /* 0x000fd40000000006 */
[----:B------:R-:W-:Y:S01]  /*14c0*/  IADD3 R7, PT, PT, R7, -0x3500000, RZ ;  /* 0xfcb0000007077810 */ /* 0x000fe20007ffe0ff */
[----:B------:R-:W-:Y:S06]  /*14d0*/  BRA `(.L_x_51) ;  /* 0x0000000000047947 */ /* 0x000fec0003800000 */
.L_x_52:
[----:B------:R-:W-:-:S11]  /*14e0*/  DADD R6, R4, R4 ;  /* 0x0000000004067229 */ /* 0x000fd60000000004 */
.L_x_51:
[----:B------:R-:W-:Y:S05]  /*14f0*/  BSYNC.RECONVERGENT B1 ;  /* 0x0000000000017941 */ /* 0x000fea0003800200 */
.L_x_49:
[----:B------:R-:W-:Y:S01]  /*1500*/  MOV R4, R2 ;  /* 0x0000000200047202 */ /* 0x000fe20000000f00 */
[----:B------:R-:W-:Y:S02]  /*1510*/  IMAD.MOV.U32 R5, RZ, RZ, 0x0 ;  /* 0x00000000ff057424 */ /* 0x000fe400078e00ff */
[----:B------:R-:W-:Y:S02]  /*1520*/  IMAD.MOV.U32 R14, RZ, RZ, R6 ;  /* 0x000000ffff0e7224 */ /* 0x000fe400078e0006 */
[----:B------:R-:W-:Y:S01]  /*1530*/  IMAD.MOV.U32 R15, RZ, RZ, R7 ;  /* 0x000000ffff0f7224 */ /* 0x000fe200078e0007 */
[----:B------:R-:W-:Y:S06]  /*1540*/  RET.REL.NODEC R4 `(CreateAntialiasedCircle) ;  /* 0xffffffe804ac7950 */ /* 0x000fec0003c3ffff */
.L_x_53:
        /* <DEDUP_REMOVED lines=11> */
.L_x_57:


//--------------------- .nv.shared.reserved.0     --------------------------
	.section	.nv.shared.reserved.0,"aw",@nobits
	.weak		__nv_reservedSMEM_offset_0_alias
	.size		__nv_reservedSMEM_offset_0_alias, 0, 64
	.other		__nv_reservedSMEM_offset_0_alias,@"STO_CUDA_RESERVED_SHARED STV_DEFAULT"
__nv_reservedSMEM_offset_0_alias:
	.zero		0
	.zero		64


//--------------------- .nv.constant0.Paint       --------------------------
	.section	.nv.constant0.Paint,"a",@progbits
	.sectionflags	@""
	.align	4
.nv.constant0.Paint:
	.zero		920


//--------------------- .nv.constant0.S           --------------------------
	.section	.nv.constant0.S,"a",@progbits
	.sectionflags	@""
	.align	4
.nv.constant0.S:
	.zero		936


//--------------------- .nv.constant0.MultiplyZ   --------------------------
	.section	.nv.constant0.MultiplyZ,"a",@progbits
	.sectionflags	@""
	.align	4
.nv.constant0.MultiplyZ:
	.zero		920


//--------------------- .nv.constant0.DivideScalarD --------------------------
	.section	.nv.constant0.DivideScalarD,"a",@progbits
	.sectionflags	@""
	.align	4
.nv.constant0.DivideScalarD:
	.zero		920


//--------------------- .nv.constant0.SubtractD   --------------------------
	.section	.nv.constant0.SubtractD,"a",@progbits
	.sectionflags	@""
	.align	4
.nv.constant0.SubtractD:
	.zero		920


//--------------------- .nv.constant0.CreateAntialiasedCircle --------------------------
	.section	.nv.constant0.CreateAntialiasedCircle,"a",@progbits
	.sectionflags	@""
	.align	4
.nv.constant0.CreateAntialiasedCircle:
	.zero		920


//--------------------- SYMBOLS --------------------------

	.type		.nv.reservedSmem.offset0,@object
	.size		.nv.reservedSmem.offset0,0x4
